	.target	sm_90a

	.elftype	@"ET_EXEC"


//--------------------- .note.nv.tkinfo           --------------------------
	.section	.note.nv.tkinfo,"",@"SHT_NOTE"
	.sectionflags	@"SHF_NOTE_NV_TKINFO"
	.tkinfo
        /*0018*/ 	.word	0x00000002
        /*0030*/ 	.string	""
        /*0030*/ 	.string	"ptxas"
        /*0030*/ 	.string	"Cuda compilation tools, release 13.0, V13.0.88"
        /*0030*/ 	.string	"Build cuda_13.0.r13.0/compiler.36424714_0"
        /*0030*/ 	.string	"-v  -suppress-debug-info  -lineinfo  -arch sm_90a "



//--------------------- .note.nv.cuinfo           --------------------------
	.section	.note.nv.cuinfo,"",@"SHT_NOTE"
	.sectionflags	@"SHF_NOTE_NV_CUINFO"
        /*0018*/ 	.short	0x0002
        /*001a*/ 	.short	0x005a
        /*001c*/ 	.short	0x0082
	.zero		2


//--------------------- .nv.info                  --------------------------
	.section	.nv.info,"",@"SHT_CUDA_INFO"
	.align	4


	//----- nvinfo : EIATTR_REGCOUNT
	.align		4
        /*0000*/ 	.byte	0x04, 0x2f
        /*0002*/ 	.short	(.L_1 - .L_0)
	.align		4
.L_0:
        /*0004*/ 	.word	index@(matmul_kernel)
        /*0008*/ 	.word	0x00000080


	//----- nvinfo : EIATTR_FRAME_SIZE
	.align		4
.L_1:
        /*000c*/ 	.byte	0x04, 0x11
        /*000e*/ 	.short	(.L_3 - .L_2)
	.align		4
.L_2:
        /*0010*/ 	.word	index@(matmul_kernel)
        /*0014*/ 	.word	0x00000000


	//----- nvinfo : EIATTR_MIN_STACK_SIZE
	.align		4
.L_3:
        /*0018*/ 	.byte	0x04, 0x12
        /*001a*/ 	.short	(.L_5 - .L_4)
	.align		4
.L_4:
        /*001c*/ 	.word	index@(matmul_kernel)
        /*0020*/ 	.word	0x00000000
.L_5:


//--------------------- .nv.compat                --------------------------
	.section	.nv.compat,"",@"SHT_CUDA_COMPAT_INFO"
	.align	4
        /*0000*/ 	.byte	0x02, 0x09, 0x01, 0x00, 0x02, 0x02, 0x04, 0x00, 0x02, 0x05, 0x05, 0x00, 0x03, 0x07, 0x01, 0x01
        /*0010*/ 	.byte	0x02, 0x03, 0x00, 0x00, 0x02, 0x06, 0x01, 0x00, 0x04, 0x0b, 0x08, 0x00, 0x00, 0x00, 0x00, 0x00
        /*0020*/ 	.byte	0x00, 0x00, 0x00, 0x00


//--------------------- .nv.info.matmul_kernel    --------------------------
	.section	.nv.info.matmul_kernel,"",@"SHT_CUDA_INFO"
	.sectionflags	@""
	.align	4


	//----- nvinfo : EIATTR_CUDA_API_VERSION
	.align		4
        /*0000*/ 	.byte	0x04, 0x37
        /*0002*/ 	.short	(.L_7 - .L_6)
.L_6:
        /*0004*/ 	.word	0x00000082


	//----- nvinfo : EIATTR_KPARAM_INFO
	.align		4
.L_7:
        /*0008*/ 	.byte	0x04, 0x17
        /*000a*/ 	.short	(.L_9 - .L_8)
.L_8:
        /*000c*/ 	.word	0x00000000
        /*0010*/ 	.short	0x000d
        /*0012*/ 	.short	0x0048
        /*0014*/ 	.byte	0x00, 0xf4, 0x21, 0x00


	//----- nvinfo : EIATTR_KPARAM_INFO
	.align		4
.L_9:
        /*0018*/ 	.byte	0x04, 0x17
        /*001a*/ 	.short	(.L_11 - .L_10)
.L_10:
        /*001c*/ 	.word	0x00000000
        /*0020*/ 	.short	0x000c
        /*0022*/ 	.short	0x0040
        /*0024*/ 	.byte	0x00, 0xf4, 0x21, 0x00


	//----- nvinfo : EIATTR_KPARAM_INFO
	.align		4
.L_11:
        /*0028*/ 	.byte	0x04, 0x17
        /*002a*/ 	.short	(.L_13 - .L_12)
.L_12:
        /*002c*/ 	.word	0x00000000
        /*0030*/ 	.short	0x000b
        /*0032*/ 	.short	0x0038
        /*0034*/ 	.byte	0x00, 0xf0, 0x11, 0x00


	//----- nvinfo : EIATTR_KPARAM_INFO
	.align		4
.L_13:
        /*0038*/ 	.byte	0x04, 0x17
        /*003a*/ 	.short	(.L_15 - .L_14)
.L_14:
        /*003c*/ 	.word	0x00000000
        /*0040*/ 	.short	0x000a
        /*0042*/ 	.short	0x0034
        /*0044*/ 	.byte	0x00, 0xf0, 0x11, 0x00


	//----- nvinfo : EIATTR_KPARAM_INFO
	.align		4
.L_15:
        /*0048*/ 	.byte	0x04, 0x17
        /*004a*/ 	.short	(.L_17 - .L_16)
.L_16:
        /*004c*/ 	.word	0x00000000
        /*0050*/ 	.short	0x0009
        /*0052*/ 	.short	0x0030
        /*0054*/ 	.byte	0x00, 0xf0, 0x11, 0x00


	//----- nvinfo : EIATTR_KPARAM_INFO
	.align		4
.L_17:
        /*0058*/ 	.byte	0x04, 0x17
        /*005a*/ 	.short	(.L_19 - .L_18)
.L_18:
        /*005c*/ 	.word	0x00000000
        /*0060*/ 	.short	0x0008
        /*0062*/ 	.short	0x002c
        /*0064*/ 	.byte	0x00, 0xf0, 0x11, 0x00


	//----- nvinfo : EIATTR_KPARAM_INFO
	.align		4
.L_19:
        /*0068*/ 	.byte	0x04, 0x17
        /*006a*/ 	.short	(.L_21 - .L_20)
.L_20:
        /*006c*/ 	.word	0x00000000
        /*0070*/ 	.short	0x0007
        /*0072*/ 	.short	0x0028
        /*0074*/ 	.byte	0x00, 0xf0, 0x11, 0x00


	//----- nvinfo : EIATTR_KPARAM_INFO
	.align		4
.L_21:
        /*0078*/ 	.byte	0x04, 0x17
        /*007a*/ 	.short	(.L_23 - .L_22)
.L_22:
        /*007c*/ 	.word	0x00000000
        /*0080*/ 	.short	0x0006
        /*0082*/ 	.short	0x0024
        /*0084*/ 	.byte	0x00, 0xf0, 0x11, 0x00


	//----- nvinfo : EIATTR_KPARAM_INFO
	.align		4
.L_23:
        /*0088*/ 	.byte	0x04, 0x17
        /*008a*/ 	.short	(.L_25 - .L_24)
.L_24:
        /*008c*/ 	.word	0x00000000
        /*0090*/ 	.short	0x0005
        /*0092*/ 	.short	0x0020
        /*0094*/ 	.byte	0x00, 0xf0, 0x11, 0x00


	//----- nvinfo : EIATTR_KPARAM_INFO
	.align		4
.L_25:
        /*0098*/ 	.byte	0x04, 0x17
        /*009a*/ 	.short	(.L_27 - .L_26)
.L_26:
        /*009c*/ 	.word	0x00000000
        /*00a0*/ 	.short	0x0004
        /*00a2*/ 	.short	0x001c
        /*00a4*/ 	.byte	0x00, 0xf0, 0x11, 0x00


	//----- nvinfo : EIATTR_KPARAM_INFO
	.align		4
.L_27:
        /*00a8*/ 	.byte	0x04, 0x17
        /*00aa*/ 	.short	(.L_29 - .L_28)
.L_28:
        /*00ac*/ 	.word	0x00000000
        /*00b0*/ 	.short	0x0003
        /*00b2*/ 	.short	0x0018
        /*00b4*/ 	.byte	0x00, 0xf0, 0x11, 0x00


	//----- nvinfo : EIATTR_KPARAM_INFO
	.align		4
.L_29:
        /*00b8*/ 	.byte	0x04, 0x17
        /*00ba*/ 	.short	(.L_31 - .L_30)
.L_30:
        /*00bc*/ 	.word	0x00000000
        /*00c0*/ 	.short	0x0002
        /*00c2*/ 	.short	0x0010
        /*00c4*/ 	.byte	0x00, 0xf4, 0x21, 0x00


	//----- nvinfo : EIATTR_KPARAM_INFO
	.align		4
.L_31:
        /*00c8*/ 	.byte	0x04, 0x17
        /*00ca*/ 	.short	(.L_33 - .L_32)
.L_32:
        /*00cc*/ 	.word	0x00000000
        /*00d0*/ 	.short	0x0001
        /*00d2*/ 	.short	0x0008
        /*00d4*/ 	.byte	0x00, 0xf4, 0x21, 0x00


	//----- nvinfo : EIATTR_KPARAM_INFO
	.align		4
.L_33:
        /*00d8*/ 	.byte	0x04, 0x17
        /*00da*/ 	.short	(.L_35 - .L_34)
.L_34:
        /*00dc*/ 	.word	0x00000000
        /*00e0*/ 	.short	0x0000
        /*00e2*/ 	.short	0x0000
        /*00e4*/ 	.byte	0x00, 0xf4, 0x21, 0x00


	//----- nvinfo : EIATTR_SPARSE_MMA_MASK
	.align		4
.L_35:
        /*00e8*/ 	.byte	0x03, 0x50
        /*00ea*/ 	.short	0x0000


	//----- nvinfo : EIATTR_MAXREG_COUNT
	.align		4
        /*00ec*/ 	.byte	0x03, 0x1b
        /*00ee*/ 	.short	0x00ff


	//----- nvinfo : EIATTR_NUM_BARRIERS
	.align		4
        /*00f0*/ 	.byte	0x02, 0x4c
        /*00f2*/ 	.byte	0x01
	.zero		1


	//----- nvinfo : EIATTR_MERCURY_ISA_VERSION
	.align		4
        /*00f4*/ 	.byte	0x03, 0x5f
        /*00f6*/ 	.short	0x0101


	//----- nvinfo : EIATTR_EXIT_INSTR_OFFSETS
	.align		4
        /*00f8*/ 	.byte	0x04, 0x1c
        /*00fa*/ 	.short	(.L_37 - .L_36)


	//   ....[0]....
.L_36:
        /*00fc*/ 	.word	0x00003a70


	//   ....[1]....
        /*0100*/ 	.word	0x00003aa0


	//----- nvinfo : EIATTR_REQNTID
	.align		4
.L_37:
        /*0104*/ 	.byte	0x04, 0x10
        /*0106*/ 	.short	(.L_39 - .L_38)
.L_38:
        /*0108*/ 	.word	0x00000080
        /*010c*/ 	.word	0x00000001
        /*0110*/ 	.word	0x00000001


	//----- nvinfo : EIATTR_CBANK_PARAM_SIZE
	.align		4
.L_39:
        /*0114*/ 	.byte	0x03, 0x19
        /*0116*/ 	.short	0x0050


	//----- nvinfo : EIATTR_PARAM_CBANK
	.align		4
        /*0118*/ 	.byte	0x04, 0x0a
        /*011a*/ 	.short	(.L_41 - .L_40)
	.align		4
.L_40:
        /*011c*/ 	.word	index@(.nv.constant0.matmul_kernel)
        /*0120*/ 	.short	0x0210
        /*0122*/ 	.short	0x0050


	//----- nvinfo : EIATTR_SW_WAR
	.align		4
.L_41:
        /*0124*/ 	.byte	0x04, 0x36
        /*0126*/ 	.short	(.L_43 - .L_42)
.L_42:
        /*0128*/ 	.word	0x00000008
.L_43:


//--------------------- .nv.callgraph             --------------------------
	.section	.nv.callgraph,"",@"SHT_CUDA_CALLGRAPH"
	.align	4
	.sectionentsize	8
	.align		4
        /*0000*/ 	.word	0x00000000
	.align		4
        /*0004*/ 	.word	0xffffffff
	.align		4
        /*0008*/ 	.word	0x00000000
	.align		4
        /*000c*/ 	.word	0xfffffffe
	.align		4
        /*0010*/ 	.word	0x00000000
	.align		4
        /*0014*/ 	.word	0xfffffffd
	.align		4
        /*0018*/ 	.word	0x00000000
	.align		4
        /*001c*/ 	.word	0xfffffffc


//--------------------- .text.matmul_kernel       --------------------------
	.section	.text.matmul_kernel,"ax",@progbits
	.align	128
        .global         matmul_kernel
        .type           matmul_kernel,@function
        .size           matmul_kernel,(.L_x_3 - matmul_kernel)
        .other          matmul_kernel,@"STO_CUDA_ENTRY STV_DEFAULT"
matmul_kernel:
.text.matmul_kernel:
[----:B------:R-:W-:Y:S08]  /*0000*/  LDC R1, c[0x0][0x28] ;  /* 0x00000a00ff017b82 */ /* 0x000ff00000000800 */
[----:B------:R-:W0:Y:S01]  /*0010*/  LDC.64 R8, c[0x0][0x228] ;  /* 0x00008a00ff087b82 */ /* 0x000e220000000a00 */
[----:B------:R-:W1:Y:S01]  /*0020*/  S2R R5, SR_CTAID.X ;  /* 0x0000000000057919 */ /* 0x000e620000002500 */
[----:B------:R-:W-:Y:S01]  /*0030*/  UMOV UR4, 0x400 ;  /* 0x0000040000047882 */ /* 0x000fe20000000000 */
[----:B------:R-:W-:Y:S01]  /*0040*/  ULDC.64 UR14, c[0x0][0x208] ;  /* 0x00008200000e7ab9 */ /* 0x000fe20000000a00 */
[----:B------:R-:W-:Y:S01]  /*0050*/  CS2R R28, SRZ ;  /* 0x00000000001c7805 */ /* 0x000fe2000001ff00 */
[----:B------:R-:W2:Y:S01]  /*0060*/  S2R R18, SR_TID.X ;  /* 0x0000000000127919 */ /* 0x000ea20000002100 */
[----:B------:R-:W-:-:S02]  /*0070*/  CS2R R30, SRZ ;  /* 0x00000000001e7805 */ /* 0x000fc4000001ff00 */
[----:B------:R-:W-:Y:S01]  /*0080*/  CS2R R32, SRZ ;  /* 0x0000000000207805 */ /* 0x000fe2000001ff00 */
[----:B------:R-:W3:Y:S01]  /*0090*/  LDC R92, c[0x0][0x230] ;  /* 0x00008c00ff5c7b82 */ /* 0x000ee20000000800 */
[----:B------:R-:W-:Y:S02]  /*00a0*/  CS2R R34, SRZ ;  /* 0x0000000000227805 */ /* 0x000fe4000001ff00 */
[----:B------:R-:W-:Y:S02]  /*00b0*/  CS2R R40, SRZ ;  /* 0x0000000000287805 */ /* 0x000fe4000001ff00 */
[----:B------:R-:W-:Y:S02]  /*00c0*/  CS2R R42, SRZ ;  /* 0x00000000002a7805 */ /* 0x000fe4000001ff00 */
[----:B------:R-:W-:Y:S02]  /*00d0*/  CS2R R48, SRZ ;  /* 0x0000000000307805 */ /* 0x000fe4000001ff00 */
[----:B------:R-:W-:Y:S01]  /*00e0*/  CS2R R50, SRZ ;  /* 0x0000000000327805 */ /* 0x000fe2000001ff00 */
[----:B------:R-:W4:Y:S01]  /*00f0*/  S2UR UR12, SR_CgaCtaId ;  /* 0x00000000000c79c3 */ /* 0x000f220000008800 */
[----:B0-----:R-:W-:-:S05]  /*0100*/  VIADD R0, R9, 0x3f ;  /* 0x0000003f09007836 */ /* 0x001fca0000000000 */
[----:B------:R-:W-:Y:S01]  /*0110*/  SHF.R.S32.HI R3, RZ, 0x1f, R0 ;  /* 0x0000001fff037819 */ /* 0x000fe20000011400 */
[----:B---3--:R-:W-:-:S03]  /*0120*/  VIADD R92, R92, 0x1f ;  /* 0x0000001f5c5c7836 */ /* 0x008fc60000000000 */
[----:B------:R-:W-:Y:S02]  /*0130*/  LEA.HI R3, R3, R0, RZ, 0x6 ;  /* 0x0000000003037211 */ /* 0x000fe400078f30ff */
[----:B-1----:R-:W-:Y:S02]  /*0140*/  IABS R10, R5 ;  /* 0x00000005000a7213 */ /* 0x002fe40000000000 */
[----:B------:R-:W-:Y:S02]  /*0150*/  SHF.R.S32.HI R3, RZ, 0x6, R3 ;  /* 0x00000006ff037819 */ /* 0x000fe40000011403 */
[----:B--2---:R-:W-:Y:S01]  /*0160*/  SHF.R.U32.HI R16, RZ, 0x6, R18 ;  /* 0x00000006ff107819 */ /* 0x004fe20000011612 */
[----:B----4-:R-:W-:Y:S02]  /*0170*/  ULEA UR12, UR12, UR4, 0x18 ;  /* 0x000000040c0c7291 */ /* 0x010fe4000f8ec03f */
[----:B------:R-:W-:Y:S01]  /*0180*/  IMAD.SHL.U32 R4, R3, 0x4, RZ ;  /* 0x0000000403047824 */ /* 0x000fe200078e00ff */
[----:B------:R-:W-:-:S04]  /*0190*/  SGXT.U32 R16, R16, 0x1 ;  /* 0x000000011010781a */ /* 0x000fc80000000000 */
[-C--:B------:R-:W-:Y:S02]  /*01a0*/  IABS R7, R4.reuse ;  /* 0x0000000400077213 */ /* 0x080fe40000000000 */
[----:B------:R-:W-:Y:S02]  /*01b0*/  IABS R12, R4 ;  /* 0x00000004000c7213 */ /* 0x000fe40000000000 */
[----:B------:R-:W0:Y:S08]  /*01c0*/  I2F.RP R0, R7 ;  /* 0x0000000700007306 */ /* 0x000e300000209400 */
[----:B0-----:R-:W0:Y:S02]  /*01d0*/  MUFU.RCP R0, R0 ;  /* 0x0000000000007308 */ /* 0x001e240000001000 */
[----:B0-----:R-:W-:-:S02]  /*01e0*/  VIADD R2, R0, 0xffffffe ;  /* 0x0ffffffe00027836 */ /* 0x001fc40000000000 */
[----:B------:R-:W-:-:S04]  /*01f0*/  IMAD.MOV R0, RZ, RZ, -R12 ;  /* 0x000000ffff007224 */ /* 0x000fc800078e0a0c */
[----:B------:R0:W1:Y:S02]  /*0200*/  F2I.FTZ.U32.TRUNC.NTZ R3, R2 ;  /* 0x0000000200037305 */ /* 0x000064000021f000 */
[----:B0-----:R-:W-:Y:S02]  /*0210*/  IMAD.MOV.U32 R2, RZ, RZ, RZ ;  /* 0x000000ffff027224 */ /* 0x001fe400078e00ff */
[----:B-1----:R-:W-:-:S04]  /*0220*/  IMAD.MOV R6, RZ, RZ, -R3 ;  /* 0x000000ffff067224 */ /* 0x002fc800078e0a03 */
[----:B------:R-:W-:Y:S02]  /*0230*/  IMAD R11, R6, R7, RZ ;  /* 0x00000007060b7224 */ /* 0x000fe400078e02ff */
[----:B------:R-:W-:Y:S02]  /*0240*/  IMAD.MOV.U32 R6, RZ, RZ, R10 ;  /* 0x000000ffff067224 */ /* 0x000fe400078e000a */
[----:B------:R-:W-:-:S06]  /*0250*/  IMAD.HI.U32 R3, R3, R11, R2 ;  /* 0x0000000b03037227 */ /* 0x000fcc00078e0002 */
[----:B------:R-:W-:-:S04]  /*0260*/  IMAD.HI.U32 R3, R3, R6, RZ ;  /* 0x0000000603037227 */ /* 0x000fc800078e00ff */
[----:B------:R-:W-:-:S05]  /*0270*/  IMAD R0, R3, R0, R6 ;  /* 0x0000000003007224 */ /* 0x000fca00078e0206 */
[----:B------:R-:W-:-:S13]  /*0280*/  ISETP.GT.U32.AND P1, PT, R7, R0, PT ;  /* 0x000000000700720c */ /* 0x000fda0003f24070 */
[----:B------:R-:W-:Y:S02]  /*0290*/  @!P1 IMAD.IADD R0, R0, 0x1, -R7 ;  /* 0x0000000100009824 */ /* 0x000fe400078e0a07 */
[----:B------:R-:W-:Y:S01]  /*02a0*/  @!P1 VIADD R3, R3, 0x1 ;  /* 0x0000000103039836 */ /* 0x000fe20000000000 */
[----:B------:R-:W-:Y:S02]  /*02b0*/  ISETP.NE.AND P1, PT, R4, RZ, PT ;  /* 0x000000ff0400720c */ /* 0x000fe40003f25270 */
[----:B------:R-:W-:Y:S02]  /*02c0*/  ISETP.GE.U32.AND P0, PT, R0, R7, PT ;  /* 0x000000070000720c */ /* 0x000fe40003f06070 */
[----:B------:R-:W-:-:S04]  /*02d0*/  LOP3.LUT R0, R5, R4, RZ, 0x3c, !PT ;  /* 0x0000000405007212 */ /* 0x000fc800078e3cff */
[----:B------:R-:W-:Y:S01]  /*02e0*/  ISETP.GE.AND P2, PT, R0, RZ, PT ;  /* 0x000000ff0000720c */ /* 0x000fe20003f46270 */
[----:B------:R-:W-:-:S06]  /*02f0*/  VIADD R0, R8, 0x3f ;  /* 0x0000003f08007836 */ /* 0x000fcc0000000000 */
[----:B------:R-:W-:-:S04]  /*0300*/  @P0 VIADD R3, R3, 0x1 ;  /* 0x0000000103030836 */ /* 0x000fc80000000000 */
[----:B------:R-:W-:Y:S01]  /*0310*/  IMAD.MOV.U32 R2, RZ, RZ, R3 ;  /* 0x000000ffff027224 */ /* 0x000fe200078e0003 */
[----:B------:R-:W-:-:S03]  /*0320*/  SHF.R.S32.HI R3, RZ, 0x1f, R0 ;  /* 0x0000001fff037819 */ /* 0x000fc60000011400 */
[----:B------:R-:W-:Y:S01]  /*0330*/  @!P2 IMAD.MOV R2, RZ, RZ, -R2 ;  /* 0x000000ffff02a224 */ /* 0x000fe200078e0a02 */
[----:B------:R-:W-:Y:S02]  /*0340*/  @!P1 LOP3.LUT R2, RZ, R4, RZ, 0x33, !PT ;  /* 0x00000004ff029212 */ /* 0x000fe400078e33ff */
[----:B------:R-:W-:-:S03]  /*0350*/  LEA.HI R3, R3, R0, RZ, 0x6 ;  /* 0x0000000003037211 */ /* 0x000fc600078f30ff */
[----:B------:R-:W-:Y:S02]  /*0360*/  IMAD.SHL.U32 R6, R2, 0x4, RZ ;  /* 0x0000000402067824 */ /* 0x000fe400078e00ff */
[----:B------:R-:W-:-:S03]  /*0370*/  IMAD.MOV R2, RZ, RZ, -R2 ;  /* 0x000000ffff027224 */ /* 0x000fc600078e0a02 */
[----:B------:R-:W-:Y:S01]  /*0380*/  LEA.HI.SX32 R3, R3, -R6, 0x1a ;  /* 0x8000000603037211 */ /* 0x000fe200078fd2ff */
[----:B------:R-:W-:-:S03]  /*0390*/  IMAD R4, R4, R2, R5 ;  /* 0x0000000204047224 */ /* 0x000fc600078e0205 */
[----:B------:R-:W-:Y:S02]  /*03a0*/  VIMNMX R13, R3, 0x4, PT ;  /* 0x00000004030d7848 */ /* 0x000fe40003fe0100 */
[----:B------:R-:W-:Y:S02]  /*03b0*/  IABS R11, R4 ;  /* 0x00000004000b7213 */ /* 0x000fe40000000000 */
[----:B------:R-:W-:-:S04]  /*03c0*/  IABS R7, R13 ;  /* 0x0000000d00077213 */ /* 0x000fc80000000000 */
[----:B------:R-:W0:Y:S08]  /*03d0*/  I2F.RP R0, R7 ;  /* 0x0000000700007306 */ /* 0x000e300000209400 */
[----:B0-----:R-:W0:Y:S02]  /*03e0*/  MUFU.RCP R0, R0 ;  /* 0x0000000000007308 */ /* 0x001e240000001000 */
[----:B0-----:R-:W-:-:S06]  /*03f0*/  VIADD R3, R0, 0xffffffe ;  /* 0x0ffffffe00037836 */ /* 0x001fcc0000000000 */
[----:B------:R-:W0:Y:S02]  /*0400*/  F2I.FTZ.U32.TRUNC.NTZ R3, R3 ;  /* 0x0000000300037305 */ /* 0x000e24000021f000 */
[----:B0-----:R-:W-:-:S04]  /*0410*/  IMAD.MOV R10, RZ, RZ, -R3 ;  /* 0x000000ffff0a7224 */ /* 0x001fc800078e0a03 */
[----:B------:R-:W-:Y:S01]  /*0420*/  IMAD.MOV.U32 R2, RZ, RZ, R10 ;  /* 0x000000ffff027224 */ /* 0x000fe200078e000a */
[----:B------:R-:W-:-:S03]  /*0430*/  IABS R10, R13 ;  /* 0x0000000d000a7213 */ /* 0x000fc60000000000 */
[----:B------:R-:W-:Y:S02]  /*0440*/  IMAD R5, R2, R7, RZ ;  /* 0x0000000702057224 */ /* 0x000fe400078e02ff */
[----:B------:R-:W-:Y:S02]  /*0450*/  IMAD.MOV.U32 R2, RZ, RZ, RZ ;  /* 0x000000ffff027224 */ /* 0x000fe400078e00ff */
[----:B------:R-:W-:Y:S02]  /*0460*/  IMAD.MOV R0, RZ, RZ, -R10 ;  /* 0x000000ffff007224 */ /* 0x000fe400078e0a0a */
        /* <DEDUP_REMOVED lines=9> */
[----:B------:R-:W-:-:S07]  /*0500*/  ISETP.GE.AND P2, PT, R0, RZ, PT ;  /* 0x000000ff0000720c */ /* 0x000fce0003f46270 */
[----:B------:R-:W-:Y:S01]  /*0510*/  @P0 VIADD R2, R2, 0x1 ;  /* 0x0000000102020836 */ /* 0x000fe20000000000 */
[----:B------:R-:W-:-:S05]  /*0520*/  ISETP.GE.AND P0, PT, R92, 0x20, PT ;  /* 0x000000205c00780c */ /* 0x000fca0003f06270 */
[----:B------:R-:W-:Y:S01]  /*0530*/  @!P2 IMAD.MOV R2, RZ, RZ, -R2 ;  /* 0x000000ffff02a224 */ /* 0x000fe200078e0a02 */
[----:B------:R-:W-:-:S05]  /*0540*/  @!P1 LOP3.LUT R2, RZ, R13, RZ, 0x33, !PT ;  /* 0x0000000dff029212 */ /* 0x000fca00078e33ff */
[----:B------:R-:W-:Y:S02]  /*0550*/  IMAD.MOV R0, RZ, RZ, -R2 ;  /* 0x000000ffff007224 */ /* 0x000fe400078e0a02 */
[----:B------:R-:W-:Y:S02]  /*0560*/  IMAD.SHL.U32 R15, R2, 0x40, RZ ;  /* 0x00000040020f7824 */ /* 0x000fe400078e00ff */
[----:B------:R-:W-:-:S04]  /*0570*/  IMAD R0, R13, R0, R4 ;  /* 0x000000000d007224 */ /* 0x000fc800078e0204 */
[----:B------:R-:W-:Y:S01]  /*0580*/  IMAD.IADD R3, R6, 0x1, R0 ;  /* 0x0000000106037824 */ /* 0x000fe200078e0200 */
[----:B------:R-:W-:-:S05]  /*0590*/  LOP3.LUT R0, R18, 0x3f, RZ, 0xc0, !PT ;  /* 0x0000003f12007812 */ /* 0x000fca00078ec0ff */
[----:B------:R-:W-:Y:S01]  /*05a0*/  IMAD R14, R3, 0x40, R0 ;  /* 0x00000040030e7824 */ /* 0x000fe200078e0200 */
[----:B------:R-:W-:Y:S06]  /*05b0*/  @!P0 BRA `(.L_x_0) ;  /* 0x0000002400708947 */ /* 0x000fec0003800000 */
[----:B------:R-:W-:Y:S01]  /*05c0*/  IABS R27, R8 ;  /* 0x00000008001b7213 */ /* 0x000fe20000000000 */
[----:B------:R-:W-:Y:S01]  /*05d0*/  ULDC UR4, c[0x0][0x234] ;  /* 0x00008d0000047ab9 */ /* 0x000fe20000000800 */
[----:B------:R-:W-:Y:S01]  /*05e0*/  IABS R2, R9 ;  /* 0x0000000900027213 */ /* 0x000fe20000000000 */
[----:B------:R-:W-:Y:S01]  /*05f0*/  ULDC.64 UR6, c[0x0][0x210] ;  /* 0x0000840000067ab9 */ /* 0x000fe20000000a00 */
[----:B------:R-:W0:Y:S01]  /*0600*/  I2F.RP R10, R27 ;  /* 0x0000001b000a7306 */ /* 0x000e220000209400 */
[----:B------:R-:W-:Y:S01]  /*0610*/  SHF.R.U32.HI R6, RZ, 0x5, R18 ;  /* 0x00000005ff067819 */ /* 0x000fe20000011612 */
[----:B------:R-:W1:Y:S01]  /*0620*/  LDC R93, c[0x0][0x238] ;  /* 0x00008e00ff5d7b82 */ /* 0x000e620000000800 */
[----:B------:R-:W-:Y:S01]  /*0630*/  IABS R20, R14 ;  /* 0x0000000e00147213 */ /* 0x000fe20000000000 */
[----:B------:R-:W-:Y:S01]  /*0640*/  ULDC UR5, c[0x0][0x240] ;  /* 0x0000900000057ab9 */ /* 0x000fe20000000800 */
[----:B------:R-:W-:Y:S01]  /*0650*/  SGXT.U32 R6, R6, 0x2 ;  /* 0x000000020606781a */ /* 0x000fe20000000000 */
[----:B------:R-:W-:Y:S01]  /*0660*/  IMAD.SHL.U32 R0, R0, 0x2, RZ ;  /* 0x0000000200007824 */ /* 0x000fe200078e00ff */
[----:B------:R-:W-:Y:S01]  /*0670*/  LEA.HI R24, R18, R15, RZ, 0x1b ;  /* 0x0000000f12187211 */ /* 0x000fe200078fd8ff */
[----:B------:R-:W2:Y:S01]  /*0680*/  I2F.RP R3, R2 ;  /* 0x0000000200037306 */ /* 0x000ea20000209400 */
[----:B------:R-:W-:Y:S01]  /*0690*/  ISETP.GE.AND P6, PT, R14, RZ, PT ;  /* 0x000000ff0e00720c */ /* 0x000fe20003fc6270 */
[----:B------:R-:W3:Y:S01]  /*06a0*/  LDC R70, c[0x0][0x23c] ;  /* 0x00008f00ff467b82 */ /* 0x000ee20000000800 */
[----:B------:R-:W-:-:S02]  /*06b0*/  ISETP.NE.AND P3, PT, R8, RZ, PT ;  /* 0x000000ff0800720c */ /* 0x000fc40003f65270 */
[----:B------:R-:W-:Y:S02]  /*06c0*/  CS2R R44, SRZ ;  /* 0x00000000002c7805 */ /* 0x000fe4000001ff00 */
[C---:B------:R-:W-:Y:S02]  /*06d0*/  LOP3.LUT R56, R16.reuse, 0x16, RZ, 0xfc, !PT ;  /* 0x0000001610387812 */ /* 0x040fe400078efcff */
[----:B------:R-:W-:Y:S02]  /*06e0*/  CS2R R46, SRZ ;  /* 0x00000000002e7805 */ /* 0x000fe4000001ff00 */
[C---:B------:R-:W-:Y:S01]  /*06f0*/  LOP3.LUT R57, R16.reuse, 0x14, RZ, 0xfc, !PT ;  /* 0x0000001410397812 */ /* 0x040fe200078efcff */
[----:B0-----:R-:W0:Y:S01]  /*0700*/  MUFU.RCP R10, R10 ;  /* 0x0000000a000a7308 */ /* 0x001e220000001000 */
[----:B------:R-:W-:Y:S02]  /*0710*/  LOP3.LUT R58, R16, 0x12, RZ, 0xfc, !PT ;  /* 0x00000012103a7812 */ /* 0x000fe400078efcff */
[----:B------:R-:W-:-:S02]  /*0720*/  CS2R R48, SRZ ;  /* 0x0000000000307805 */ /* 0x000fc4000001ff00 */
[C---:B------:R-:W-:Y:S02]  /*0730*/  LOP3.LUT R59, R16.reuse, 0x10, RZ, 0xfc, !PT ;  /* 0x00000010103b7812 */ /* 0x040fe400078efcff */
[----:B------:R-:W-:Y:S02]  /*0740*/  CS2R R50, SRZ ;  /* 0x0000000000327805 */ /* 0x000fe4000001ff00 */
[C---:B------:R-:W-:Y:S02]  /*0750*/  LOP3.LUT R60, R16.reuse, 0xe, RZ, 0xfc, !PT ;  /* 0x0000000e103c7812 */ /* 0x040fe400078efcff */
[----:B------:R-:W-:Y:S02]  /*0760*/  CS2R R52, SRZ ;  /* 0x0000000000347805 */ /* 0x000fe4000001ff00 */
[C---:B------:R-:W-:Y:S01]  /*0770*/  LOP3.LUT R61, R16.reuse, 0xc, RZ, 0xfc, !PT ;  /* 0x0000000c103d7812 */ /* 0x040fe200078efcff */
[----:B--2---:R-:W2:Y:S01]  /*0780*/  MUFU.RCP R3, R3 ;  /* 0x0000000300037308 */ /* 0x004ea20000001000 */
[----:B------:R-:W-:Y:S01]  /*0790*/  LOP3.LUT R62, R16, 0xa, RZ, 0xfc, !PT ;  /* 0x0000000a103e7812 */ /* 0x000fe200078efcff */
[-C--:B-1----:R-:W-:Y:S01]  /*07a0*/  IMAD R56, R56, R93.reuse, RZ ;  /* 0x0000005d38387224 */ /* 0x082fe200078e02ff */
[C---:B------:R-:W-:Y:S01]  /*07b0*/  LOP3.LUT R63, R16.reuse, 0x8, RZ, 0xfc, !PT ;  /* 0x00000008103f7812 */ /* 0x040fe200078efcff */
[-C--:B------:R-:W-:Y:S01]  /*07c0*/  IMAD R57, R57, R93.reuse, RZ ;  /* 0x0000005d39397224 */ /* 0x080fe200078e02ff */
[----:B------:R-:W-:Y:S01]  /*07d0*/  LOP3.LUT R64, R16, 0x6, RZ, 0xfc, !PT ;  /* 0x0000000610407812 */ /* 0x000fe200078efcff */
[-C--:B------:R-:W-:Y:S01]  /*07e0*/  IMAD R58, R58, R93.reuse, RZ ;  /* 0x0000005d3a3a7224 */ /* 0x080fe200078e02ff */
[C---:B------:R-:W-:Y:S01]  /*07f0*/  LOP3.LUT R65, R16.reuse, 0x4, RZ, 0xfc, !PT ;  /* 0x0000000410417812 */ /* 0x040fe200078efcff */
[-C--:B------:R-:W-:Y:S01]  /*0800*/  IMAD R59, R59, R93.reuse, RZ ;  /* 0x0000005d3b3b7224 */ /* 0x080fe200078e02ff */
[----:B------:R-:W-:Y:S01]  /*0810*/  LOP3.LUT R66, R16, 0x2, RZ, 0xfc, !PT ;  /* 0x0000000210427812 */ /* 0x000fe200078efcff */
[----:B0-----:R-:W-:Y:S01]  /*0820*/  VIADD R7, R10, 0xffffffe ;  /* 0x0ffffffe0a077836 */ /* 0x001fe20000000000 */
[----:B------:R-:W-:Y:S01]  /*0830*/  CS2R R54, SRZ ;  /* 0x0000000000367805 */ /* 0x000fe2000001ff00 */
[-C--:B------:R-:W-:Y:S01]  /*0840*/  IMAD R60, R60, R93.reuse, RZ ;  /* 0x0000005d3c3c7224 */ /* 0x080fe200078e02ff */
[----:B------:R-:W-:Y:S01]  /*0850*/  UMOV UR8, 0x80 ;  /* 0x0000008000087882 */ /* 0x000fe20000000000 */
[-C--:B------:R-:W-:Y:S01]  /*0860*/  IMAD R61, R61, R93.reuse, RZ ;  /* 0x0000005d3d3d7224 */ /* 0x080fe200078e02ff */
[----:B------:R-:W-:Y:S01]  /*0870*/  UMOV UR9, 0x40000040 ;  /* 0x4000004000097882 */ /* 0x000fe20000000000 */
[----:B------:R-:W0:Y:S01]  /*0880*/  F2I.FTZ.U32.TRUNC.NTZ R7, R7 ;  /* 0x0000000700077305 */ /* 0x000e22000021f000 */
[----:B--2---:R-:W-:Y:S01]  /*0890*/  VIADD R4, R3, 0xffffffe ;  /* 0x0ffffffe03047836 */ /* 0x004fe20000000000 */
[----:B------:R-:W-:Y:S01]  /*08a0*/  LOP3.LUT R3, R15, R6, RZ, 0xfc, !PT ;  /* 0x000000060f037212 */ /* 0x000fe200078efcff */
[----:B------:R-:W-:Y:S01]  /*08b0*/  IMAD.MOV.U32 R6, RZ, RZ, RZ ;  /* 0x000000ffff067224 */ /* 0x000fe200078e00ff */
[----:B------:R-:W-:Y:S01]  /*08c0*/  UMOV UR10, 0xfffffffe ;  /* 0xfffffffe000a7882 */ /* 0x000fe20000000000 */
[-C--:B------:R-:W-:Y:S01]  /*08d0*/  IMAD R62, R62, R93.reuse, RZ ;  /* 0x0000005d3e3e7224 */ /* 0x080fe200078e02ff */
[----:B------:R-:W-:Y:S01]  /*08e0*/  LOP3.LUT R17, R3, 0x38, RZ, 0xfc, !PT ;  /* 0x0000003803117812 */ /* 0x000fe200078efcff */
[-C--:B------:R-:W-:Y:S01]  /*08f0*/  IMAD R63, R63, R93.reuse, RZ ;  /* 0x0000005d3f3f7224 */ /* 0x080fe200078e02ff */
[----:B------:R1:W2:Y:S01]  /*0900*/  F2I.FTZ.U32.TRUNC.NTZ R5, R4 ;  /* 0x0000000400057305 */ /* 0x0002a2000021f000 */
[----:B------:R-:W-:Y:S01]  /*0910*/  LOP3.LUT R26, R3, 0x2c, RZ, 0xfc, !PT ;  /* 0x0000002c031a7812 */ /* 0x000fe200078efcff */
[-C--:B------:R-:W-:Y:S01]  /*0920*/  IMAD R64, R64, R93.reuse, RZ ;  /* 0x0000005d40407224 */ /* 0x080fe200078e02ff */
[----:B------:R-:W-:Y:S01]  /*0930*/  ISETP.GE.AND P5, PT, R17, RZ, PT ;  /* 0x000000ff1100720c */ /* 0x000fe20003fa6270 */
[-C--:B------:R-:W-:Y:S01]  /*0940*/  IMAD R65, R65, R93.reuse, RZ ;  /* 0x0000005d41417224 */ /* 0x080fe200078e02ff */
[----:B------:R-:W-:Y:S01]  /*0950*/  IABS R21, R26 ;  /* 0x0000001a00157213 */ /* 0x000fe20000000000 */
[----:B------:R-:W-:Y:S01]  /*0960*/  IMAD R66, R66, R93, RZ ;  /* 0x0000005d42427224 */ /* 0x000fe200078e02ff */
[C---:B------:R-:W-:Y:S01]  /*0970*/  LOP3.LUT R28, R3.reuse, 0x28, RZ, 0xfc, !PT ;  /* 0x00000028031c7812 */ /* 0x040fe200078efcff */
[--C-:B0-----:R-:W-:Y:S01]  /*0980*/  IMAD.MOV R12, RZ, RZ, -R7.reuse ;  /* 0x000000ffff0c7224 */ /* 0x101fe200078e0a07 */
[C---:B------:R-:W-:Y:S01]  /*0990*/  LOP3.LUT R30, R3.reuse, 0x24, RZ, 0xfc, !PT ;  /* 0x00000024031e7812 */ /* 0x040fe200078efcff */
[----:B-1----:R-:W-:Y:S01]  /*09a0*/  IMAD.MOV.U32 R4, RZ, RZ, RZ ;  /* 0x000000ffff047224 */ /* 0x002fe200078e00ff */
[----:B------:R-:W-:Y:S01]  /*09b0*/  IABS R23, R28 ;  /* 0x0000001c00177213 */ /* 0x000fe20000000000 */
[----:B------:R-:W-:Y:S01]  /*09c0*/  IMAD R11, R12, R27, RZ ;  /* 0x0000001b0c0b7224 */ /* 0x000fe200078e02ff */
[----:B------:R-:W-:Y:S01]  /*09d0*/  IABS R25, R30 ;  /* 0x0000001e00197213 */ /* 0x000fe20000000000 */
[----:B------:R-:W-:Y:S01]  /*09e0*/  VIADD R12, R24, 0x3c ;  /* 0x0000003c180c7836 */ /* 0x000fe20000000000 */
[----:B------:R-:W-:Y:S01]  /*09f0*/  LOP3.LUT R32, R3, 0x18, RZ, 0xfc, !PT ;  /* 0x0000001803207812 */ /* 0x000fe200078efcff */
[----:B------:R-:W-:Y:S01]  /*0a00*/  IMAD.HI.U32 R6, R7, R11, R6 ;  /* 0x0000000b07067227 */ /* 0x000fe200078e0006 */
[C---:B------:R-:W-:Y:S01]  /*0a10*/  LOP3.LUT R34, R3.reuse, 0x14, RZ, 0xfc, !PT ;  /* 0x0000001403227812 */ /* 0x040fe200078efcff */
[----:B------:R-:W-:Y:S01]  /*0a20*/  UMOV UR11, 0x7fffffdf ;  /* 0x7fffffdf000b7882 */ /* 0x000fe20000000000 */
[----:B------:R-:W-:Y:S01]  /*0a30*/  IABS R11, R12 ;  /* 0x0000000c000b7213 */ /* 0x000fe20000000000 */
[--C-:B--2---:R-:W-:Y:S01]  /*0a40*/  IMAD.MOV R13, RZ, RZ, -R5.reuse ;  /* 0x000000ffff0d7224 */ /* 0x104fe200078e0a05 */
[----:B------:R-:W-:Y:S01]  /*0a50*/  ISETP.GE.AND P4, PT, R12, RZ, PT ;  /* 0x000000ff0c00720c */ /* 0x000fe20003f86270 */
[----:B------:R-:W-:Y:S01]  /*0a60*/  IMAD.HI.U32 R10, R6, R20, RZ ;  /* 0x00000014060a7227 */ /* 0x000fe200078e00ff */
[----:B------:R-:W-:Y:S01]  /*0a70*/  IABS R29, R34 ;  /* 0x00000022001d7213 */ /* 0x000fe20000000000 */
[----:B------:R-:W-:Y:S01]  /*0a80*/  ULDC UR13, c[0x0][0x230] ;  /* 0x00008c00000d7ab9 */ /* 0x000fe20000000800 */
[C---:B------:R-:W-:Y:S01]  /*0a90*/  LOP3.LUT R36, R3.reuse, 0x10, RZ, 0xfc, !PT ;  /* 0x0000001003247812 */ /* 0x040fe200078efcff */
[----:B------:R-:W-:Y:S01]  /*0aa0*/  IMAD.MOV R10, RZ, RZ, -R10 ;  /* 0x000000ffff0a7224 */ /* 0x000fe200078e0a0a */
[----:B------:R-:W-:Y:S01]  /*0ab0*/  LOP3.LUT R38, R3, 0xc, RZ, 0xfc, !PT ;  /* 0x0000000c03267812 */ /* 0x000fe200078efcff */
[----:B------:R-:W-:Y:S01]  /*0ac0*/  IMAD R7, R13, R2, RZ ;  /* 0x000000020d077224 */ /* 0x000fe200078e02ff */
[----:B------:R-:W-:Y:S01]  /*0ad0*/  IABS R13, R17 ;  /* 0x00000011000d7213 */ /* 0x000fe20000000000 */
[----:B------:R-:W-:Y:S01]  /*0ae0*/  IMAD R20, R27, R10, R20 ;  /* 0x0000000a1b147224 */ /* 0x000fe200078e0214 */
[----:B------:R-:W-:Y:S01]  /*0af0*/  LOP3.LUT R10, R3, 0x30, RZ, 0xfc, !PT ;  /* 0x00000030030a7812 */ /* 0x000fe200078efcff */
[----:B------:R-:W-:Y:S01]  /*0b00*/  IMAD.HI.U32 R4, R5, R7, R4 ;  /* 0x0000000705047227 */ /* 0x000fe200078e0004 */
[----:B------:R-:W-:-:S02]  /*0b10*/  SHF.R.S32.HI R5, RZ, 0x1f, R92 ;  /* 0x0000001fff057819 */ /* 0x000fc4000001145c */
[----:B------:R-:W-:Y:S01]  /*0b20*/  ISETP.GT.U32.AND P2, PT, R27, R20, PT ;  /* 0x000000141b00720c */ /* 0x000fe20003f44070 */
[----:B------:R-:W-:Y:S01]  /*0b30*/  IMAD.SHL.U32 R67, R93, 0x20, RZ ;  /* 0x000000205d437824 */ /* 0x000fe200078e00ff */
[----:B------:R-:W-:Y:S01]  /*0b40*/  LEA.HI R92, R5, R92, RZ, 0x5 ;  /* 0x0000005c055c7211 */ /* 0x000fe200078f28ff */
[----:B------:R-:W-:Y:S01]  /*0b50*/  IMAD.HI.U32 R6, R4, R11, RZ ;  /* 0x0000000b04067227 */ /* 0x000fe200078e00ff */
[----:B------:R-:W-:Y:S02]  /*0b60*/  IABS R19, R10 ;  /* 0x0000000a00137213 */ /* 0x000fe40000000000 */
[----:B------:R-:W-:Y:S01]  /*0b70*/  ISETP.GE.AND P1, PT, R10, RZ, PT ;  /* 0x000000ff0a00720c */ /* 0x000fe20003f26270 */
[----:B------:R-:W-:Y:S01]  /*0b80*/  IMAD.HI.U32 R7, R4, R13, RZ ;  /* 0x0000000d04077227 */ /* 0x000fe200078e00ff */
[C---:B------:R-:W-:Y:S02]  /*0b90*/  LOP3.LUT R40, R3.reuse, 0x8, RZ, 0xfc, !PT ;  /* 0x0000000803287812 */ /* 0x040fe400078efcff */
[----:B------:R-:W-:Y:S01]  /*0ba0*/  LOP3.LUT R42, R3, 0x4, RZ, 0xfc, !PT ;  /* 0x00000004032a7812 */ /* 0x000fe200078efcff */
[----:B------:R-:W-:Y:S01]  /*0bb0*/  IMAD.MOV R6, RZ, RZ, -R6 ;  /* 0x000000ffff067224 */ /* 0x000fe200078e0a06 */
[----:B------:R-:W-:Y:S01]  /*0bc0*/  IABS R31, R36 ;  /* 0x00000024001f7213 */ /* 0x000fe20000000000 */
[----:B------:R-:W-:Y:S01]  /*0bd0*/  @!P2 IMAD.IADD R20, R20, 0x1, -R27 ;  /* 0x000000011414a824 */ /* 0x000fe200078e0a1b */
[----:B------:R-:W-:Y:S01]  /*0be0*/  IABS R33, R38 ;  /* 0x0000002600217213 */ /* 0x000fe20000000000 */
[----:B------:R-:W-:Y:S01]  /*0bf0*/  IMAD.MOV R7, RZ, RZ, -R7 ;  /* 0x000000ffff077224 */ /* 0x000fe200078e0a07 */
[----:B------:R-:W-:Y:S01]  /*0c00*/  IABS R35, R40 ;  /* 0x0000002800237213 */ /* 0x000fe20000000000 */
[C---:B------:R-:W-:Y:S01]  /*0c10*/  IMAD R5, R2.reuse, R6, R11 ;  /* 0x0000000602057224 */ /* 0x040fe200078e020b */
[----:B------:R-:W-:Y:S01]  /*0c20*/  ISETP.GT.U32.AND P2, PT, R27, R20, PT ;  /* 0x000000141b00720c */ /* 0x000fe20003f44070 */
[----:B------:R-:W-:Y:S01]  /*0c30*/  IMAD R7, R2, R7, R13 ;  /* 0x0000000702077224 */ /* 0x000fe200078e020d */
[----:B------:R-:W-:Y:S01]  /*0c40*/  LOP3.LUT R6, R3, 0x34, RZ, 0xfc, !PT ;  /* 0x0000003403067812 */ /* 0x000fe200078efcff */
[----:B------:R-:W-:Y:S01]  /*0c50*/  IMAD.HI.U32 R11, R4, R21, RZ ;  /* 0x00000015040b7227 */ /* 0x000fe200078e00ff */
[----:B------:R-:W-:-:S02]  /*0c60*/  IABS R37, R42 ;  /* 0x0000002a00257213 */ /* 0x000fc40000000000 */
[----:B------:R-:W-:Y:S01]  /*0c70*/  IABS R13, R6 ;  /* 0x00000006000d7213 */ /* 0x000fe20000000000 */
[----:B------:R-:W-:Y:S01]  /*0c80*/  IMAD.MOV R22, RZ, RZ, -R11 ;  /* 0x000000ffff167224 */ /* 0x000fe200078e0a0b */
[----:B------:R-:W-:Y:S01]  /*0c90*/  ISETP.GE.AND P0, PT, R6, RZ, PT ;  /* 0x000000ff0600720c */ /* 0x000fe20003f06270 */
[----:B------:R-:W-:Y:S01]  /*0ca0*/  IMAD.HI.U32 R10, R4, R19, RZ ;  /* 0x00000013040a7227 */ /* 0x000fe200078e00ff */
[----:B------:R-:W-:Y:S02]  /*0cb0*/  IABS R39, R3 ;  /* 0x0000000300277213 */ /* 0x000fe40000000000 */
[----:B------:R-:W-:Y:S01]  /*0cc0*/  SHF.R.S32.HI R92, RZ, 0x5, R92 ;  /* 0x00000005ff5c7819 */ /* 0x000fe2000001145c */
[----:B------:R-:W-:Y:S01]  /*0cd0*/  @!P2 IMAD.IADD R20, R20, 0x1, -R27 ;  /* 0x000000011414a824 */ /* 0x000fe200078e0a1b */
[----:B------:R-:W-:Y:S01]  /*0ce0*/  ISETP.GT.U32.AND P2, PT, R2, R5, PT ;  /* 0x000000050200720c */ /* 0x000fe20003f44070 */
[----:B------:R-:W-:Y:S01]  /*0cf0*/  IMAD.HI.U32 R6, R4, R13, RZ ;  /* 0x0000000d04067227 */ /* 0x000fe200078e00ff */
[----:B------:R-:W-:-:S03]  /*0d00*/  IABS R27, R32 ;  /* 0x00000020001b7213 */ /* 0x000fc60000000000 */
[----:B------:R-:W-:Y:S02]  /*0d10*/  IMAD.MOV R17, RZ, RZ, -R6 ;  /* 0x000000ffff117224 */ /* 0x000fe400078e0a06 */
[----:B------:R-:W-:Y:S02]  /*0d20*/  IMAD.MOV R10, RZ, RZ, -R10 ;  /* 0x000000ffff0a7224 */ /* 0x000fe400078e0a0a */
[C---:B------:R-:W-:Y:S02]  /*0d30*/  IMAD R11, R2.reuse, R17, R13 ;  /* 0x00000011020b7224 */ /* 0x040fe400078e020d */
[----:B------:R-:W-:Y:S02]  /*0d40*/  IMAD R17, R2, R22, R21 ;  /* 0x0000001602117224 */ /* 0x000fe400078e0215 */
[----:B------:R-:W-:Y:S02]  /*0d50*/  IMAD.MOV.U32 R22, RZ, RZ, R20 ;  /* 0x000000ffff167224 */ /* 0x000fe400078e0014 */
[----:B------:R-:W-:-:S02]  /*0d60*/  @!P2 IMAD.IADD R5, R5, 0x1, -R2 ;  /* 0x000000010505a824 */ /* 0x000fc400078e0a02 */
[----:B------:R-:W-:Y:S01]  /*0d70*/  @!P6 IMAD.MOV R22, RZ, RZ, -R22 ;  /* 0x000000ffff16e224 */ /* 0x000fe200078e0a16 */
[----:B------:R-:W-:Y:S01]  /*0d80*/  ISETP.GT.U32.AND P6, PT, R2, R7, PT ;  /* 0x000000070200720c */ /* 0x000fe20003fc4070 */
[----:B------:R-:W-:Y:S01]  /*0d90*/  IMAD.HI.U32 R12, R4, R23, RZ ;  /* 0x00000017040c7227 */ /* 0x000fe200078e00ff */
[----:B------:R-:W-:Y:S02]  /*0da0*/  @!P3 LOP3.LUT R22, RZ, R8, RZ, 0x33, !PT ;  /* 0x00000008ff16b212 */ /* 0x000fe400078e33ff */
[----:B------:R-:W-:Y:S01]  /*0db0*/  ISETP.GT.U32.AND P2, PT, R2, R5, PT ;  /* 0x000000050200720c */ /* 0x000fe20003f44070 */
[----:B------:R-:W-:Y:S01]  /*0dc0*/  IMAD.HI.U32 R6, R4, R25, RZ ;  /* 0x0000001904067227 */ /* 0x000fe200078e00ff */
[----:B------:R-:W-:-:S03]  /*0dd0*/  ISETP.GT.U32.AND P3, PT, R2, R11, PT ;  /* 0x0000000b0200720c */ /* 0x000fc60003f64070 */
[----:B------:R-:W-:Y:S02]  /*0de0*/  IMAD R13, R2, R10, R19 ;  /* 0x0000000a020d7224 */ /* 0x000fe400078e0213 */
[----:B------:R-:W-:Y:S02]  /*0df0*/  IMAD.MOV R12, RZ, RZ, -R12 ;  /* 0x000000ffff0c7224 */ /* 0x000fe400078e0a0c */
[----:B------:R-:W-:Y:S02]  /*0e00*/  IMAD.MOV R6, RZ, RZ, -R6 ;  /* 0x000000ffff067224 */ /* 0x000fe400078e0a06 */
[----:B------:R-:W-:Y:S01]  /*0e10*/  VIADD R10, R24, 0x1c ;  /* 0x0000001c180a7836 */ /* 0x000fe20000000000 */
[----:B------:R-:W-:Y:S01]  /*0e20*/  LOP3.LUT R24, R3, 0x20, RZ, 0xfc, !PT ;  /* 0x0000002003187812 */ /* 0x000fe200078efcff */
[C---:B------:R-:W-:Y:S02]  /*0e30*/  IMAD R19, R2.reuse, R12, R23 ;  /* 0x0000000c02137224 */ /* 0x040fe400078e0217 */
[C---:B------:R-:W-:Y:S01]  /*0e40*/  IMAD R21, R2.reuse, R6, R25 ;  /* 0x0000000602157224 */ /* 0x040fe200078e0219 */
[----:B------:R-:W-:Y:S01]  /*0e50*/  IABS R25, R10 ;  /* 0x0000000a00197213 */ /* 0x000fe20000000000 */
[--C-:B------:R-:W-:Y:S01]  /*0e60*/  @!P6 IMAD.IADD R7, R7, 0x1, -R2.reuse ;  /* 0x000000010707e824 */ /* 0x100fe200078e0a02 */
[----:B------:R-:W-:Y:S01]  /*0e70*/  IABS R23, R24 ;  /* 0x0000001800177213 */ /* 0x000fe20000000000 */
[--C-:B------:R-:W-:Y:S01]  /*0e80*/  @!P2 IMAD.IADD R5, R5, 0x1, -R2.reuse ;  /* 0x000000010505a824 */ /* 0x100fe200078e0a02 */
[C---:B------:R-:W-:Y:S01]  /*0e90*/  ISETP.GT.U32.AND P2, PT, R2.reuse, R13, PT ;  /* 0x0000000d0200720c */ /* 0x040fe20003f44070 */
[----:B------:R-:W-:Y:S01]  /*0ea0*/  @!P3 IMAD.IADD R11, R11, 0x1, -R2 ;  /* 0x000000010b0bb824 */ /* 0x000fe200078e0a02 */
[----:B------:R-:W-:Y:S01]  /*0eb0*/  ISETP.GT.U32.AND P3, PT, R2, R19, PT ;  /* 0x000000130200720c */ /* 0x000fe20003f64070 */
[----:B------:R-:W-:Y:S01]  /*0ec0*/  IMAD.HI.U32 R8, R4, R25, RZ ;  /* 0x0000001904087227 */ /* 0x000fe200078e00ff */
[----:B------:R-:W-:-:S03]  /*0ed0*/  ISETP.GT.U32.AND P6, PT, R2, R7, PT ;  /* 0x000000070200720c */ /* 0x000fc60003fc4070 */
[----:B------:R-:W-:Y:S02]  /*0ee0*/  IMAD.MOV R8, RZ, RZ, -R8 ;  /* 0x000000ffff087224 */ /* 0x000fe400078e0a08 */
[----:B------:R-:W-:-:S04]  /*0ef0*/  IMAD.HI.U32 R12, R4, R27, RZ ;  /* 0x0000001b040c7227 */ /* 0x000fc800078e00ff */
[C---:B------:R-:W-:Y:S02]  /*0f00*/  IMAD R25, R2.reuse, R8, R25 ;  /* 0x0000000802197224 */ /* 0x040fe400078e0219 */
[--C-:B------:R-:W-:Y:S01]  /*0f10*/  @!P2 IMAD.IADD R13, R13, 0x1, -R2.reuse ;  /* 0x000000010d0da824 */ /* 0x100fe200078e0a02 */
[C---:B------:R-:W-:Y:S01]  /*0f20*/  ISETP.GT.U32.AND P2, PT, R2.reuse, R21, PT ;  /* 0x000000150200720c */ /* 0x040fe20003f44070 */
[--C-:B------:R-:W-:Y:S01]  /*0f30*/  @!P3 IMAD.IADD R19, R19, 0x1, -R2.reuse ;  /* 0x000000011313b824 */ /* 0x100fe200078e0a02 */
[C---:B------:R-:W-:Y:S01]  /*0f40*/  ISETP.GT.U32.AND P3, PT, R2.reuse, R25, PT ;  /* 0x000000190200720c */ /* 0x040fe20003f64070 */
[----:B------:R-:W-:Y:S01]  /*0f50*/  @!P6 IMAD.IADD R7, R7, 0x1, -R2 ;  /* 0x000000010707e824 */ /* 0x000fe200078e0a02 */
[----:B------:R-:W-:Y:S01]  /*0f60*/  ISETP.GT.U32.AND P6, PT, R2, R17, PT ;  /* 0x000000110200720c */ /* 0x000fe20003fc4070 */
[----:B------:R-:W-:-:S04]  /*0f70*/  IMAD.HI.U32 R6, R4, R23, RZ ;  /* 0x0000001704067227 */ /* 0x000fc800078e00ff */
[----:B------:R-:W-:Y:S02]  /*0f80*/  IMAD.MOV R12, RZ, RZ, -R12 ;  /* 0x000000ffff0c7224 */ /* 0x000fe400078e0a0c */
[----:B------:R-:W-:Y:S02]  /*0f90*/  IMAD.MOV R6, RZ, RZ, -R6 ;  /* 0x000000ffff067224 */ /* 0x000fe400078e0a06 */
[C---:B------:R-:W-:Y:S02]  /*0fa0*/  IMAD R27, R2.reuse, R12, R27 ;  /* 0x0000000c021b7224 */ /* 0x040fe400078e021b */
        /* <DEDUP_REMOVED lines=9> */
[----:B------:R-:W-:Y:S01]  /*1040*/  @!P4 IMAD.MOV R5, RZ, RZ, -R5 ;  /* 0x000000ffff05c224 */ /* 0x000fe200078e0a05 */
[C---:B------:R-:W-:Y:S01]  /*1050*/  ISETP.GT.U32.AND P4, PT, R2.reuse, R21, PT ;  /* 0x000000150200720c */ /* 0x040fe20003f84070 */
[C---:B------:R-:W-:Y:S02]  /*1060*/  IMAD R29, R2.reuse, R20, R29 ;  /* 0x00000014021d7224 */ /* 0x040fe400078e021d */
[--C-:B------:R-:W-:Y:S01]  /*1070*/  @!P2 IMAD.IADD R27, R27, 0x1, -R2.reuse ;  /* 0x000000011b1ba824 */ /* 0x100fe200078e0a02 */
[C---:B------:R-:W-:Y:S01]  /*1080*/  ISETP.GT.U32.AND P2, PT, R2.reuse, R17, PT ;  /* 0x000000110200720c */ /* 0x040fe20003f44070 */
[----:B------:R-:W-:Y:S01]  /*1090*/  @!P3 IMAD.IADD R13, R13, 0x1, -R2 ;  /* 0x000000010d0db824 */ /* 0x000fe200078e0a02 */
[----:B------:R-:W-:Y:S01]  /*10a0*/  ISETP.GT.U32.AND P3, PT, R2, R19, PT ;  /* 0x000000130200720c */ /* 0x000fe20003f64070 */
[----:B------:R-:W-:-:S04]  /*10b0*/  IMAD.HI.U32 R6, R4, R31, RZ ;  /* 0x0000001f04067227 */ /* 0x000fc800078e00ff */
[----:B------:R-:W-:-:S04]  /*10c0*/  IMAD.HI.U32 R8, R4, R33, RZ ;  /* 0x0000002104087227 */ /* 0x000fc800078e00ff */
[----:B------:R-:W-:-:S04]  /*10d0*/  IMAD.HI.U32 R12, R4, R35, RZ ;  /* 0x00000023040c7227 */ /* 0x000fc800078e00ff */
[----:B------:R-:W-:-:S04]  /*10e0*/  IMAD.HI.U32 R20, R4, R37, RZ ;  /* 0x0000002504147227 */ /* 0x000fc800078e00ff */
[----:B------:R-:W-:Y:S01]  /*10f0*/  @!P6 IMAD.IADD R23, R23, 0x1, -R2 ;  /* 0x000000011717e824 */ /* 0x000fe200078e0a02 */
[----:B------:R-:W-:Y:S01]  /*1100*/  ISETP.GT.U32.AND P6, PT, R2, R11, PT ;  /* 0x0000000b0200720c */ /* 0x000fe20003fc4070 */
[----:B------:R-:W-:-:S04]  /*1110*/  IMAD.HI.U32 R4, R4, R39, RZ ;  /* 0x0000002704047227 */ /* 0x000fc800078e00ff */
[----:B------:R-:W-:Y:S02]  /*1120*/  IMAD.MOV R6, RZ, RZ, -R6 ;  /* 0x000000ffff067224 */ /* 0x000fe400078e0a06 */
[----:B------:R-:W-:Y:S02]  /*1130*/  IMAD.MOV R8, RZ, RZ, -R8 ;  /* 0x000000ffff087224 */ /* 0x000fe400078e0a08 */
[----:B------:R-:W-:Y:S02]  /*1140*/  IMAD.MOV R4, RZ, RZ, -R4 ;  /* 0x000000ffff047224 */ /* 0x000fe400078e0a04 */
[----:B------:R-:W-:Y:S01]  /*1150*/  @!P5 IMAD.MOV R7, RZ, RZ, -R7 ;  /* 0x000000ffff07d224 */ /* 0x000fe200078e0a07 */
[C---:B------:R-:W-:Y:S01]  /*1160*/  ISETP.GT.U32.AND P5, PT, R2.reuse, R23, PT ;  /* 0x000000170200720c */ /* 0x040fe20003fa4070 */
[C---:B------:R-:W-:Y:S02]  /*1170*/  IMAD R31, R2.reuse, R6, R31 ;  /* 0x00000006021f7224 */ /* 0x040fe400078e021f */
[----:B------:R-:W-:-:S02]  /*1180*/  IMAD R33, R2, R8, R33 ;  /* 0x0000000802217224 */ /* 0x000fc400078e0221 */
[C---:B------:R-:W-:Y:S02]  /*1190*/  IMAD R39, R2.reuse, R4, R39 ;  /* 0x0000000402277224 */ /* 0x040fe400078e0227 */
[----:B------:R-:W-:Y:S01]  /*11a0*/  @!P1 IMAD.MOV R13, RZ, RZ, -R13 ;  /* 0x000000ffff0d9224 */ /* 0x000fe200078e0a0d */
[C---:B------:R-:W-:Y:S01]  /*11b0*/  ISETP.GT.U32.AND P1, PT, R2.reuse, R29, PT ;  /* 0x0000001d0200720c */ /* 0x040fe20003f24070 */
[--C-:B------:R-:W-:Y:S01]  /*11c0*/  @!P2 IMAD.IADD R17, R17, 0x1, -R2.reuse ;  /* 0x000000011111a824 */ /* 0x100fe200078e0a02 */
[C---:B------:R-:W-:Y:S01]  /*11d0*/  ISETP.GT.U32.AND P2, PT, R2.reuse, R31, PT ;  /* 0x0000001f0200720c */ /* 0x040fe20003f44070 */
[--C-:B------:R-:W-:Y:S01]  /*11e0*/  @!P3 IMAD.IADD R19, R19, 0x1, -R2.reuse ;  /* 0x000000011313b824 */ /* 0x100fe200078e0a02 */
[C---:B------:R-:W-:Y:S01]  /*11f0*/  ISETP.GT.U32.AND P3, PT, R2.reuse, R33, PT ;  /* 0x000000210200720c */ /* 0x040fe20003f64070 */
[----:B------:R-:W-:Y:S01]  /*1200*/  @!P4 IMAD.IADD R21, R21, 0x1, -R2 ;  /* 0x000000011515c824 */ /* 0x000fe200078e0a02 */
[----:B------:R-:W-:Y:S01]  /*1210*/  ISETP.GT.U32.AND P4, PT, R2, R39, PT ;  /* 0x000000270200720c */ /* 0x000fe20003f84070 */
[----:B------:R-:W-:-:S02]  /*1220*/  IMAD.MOV R12, RZ, RZ, -R12 ;  /* 0x000000ffff0c7224 */ /* 0x000fc400078e0a0c */
[----:B------:R-:W-:Y:S01]  /*1230*/  @!P6 IMAD.IADD R11, R11, 0x1, -R2 ;  /* 0x000000010b0be824 */ /* 0x000fe200078e0a02 */
[C---:B------:R-:W-:Y:S01]  /*1240*/  ISETP.GT.U32.AND P6, PT, R2.reuse, R25, PT ;  /* 0x000000190200720c */ /* 0x040fe20003fc4070 */
[C---:B------:R-:W-:Y:S02]  /*1250*/  IMAD R35, R2.reuse, R12, R35 ;  /* 0x0000000c02237224 */ /* 0x040fe400078e0223 */
[----:B------:R-:W-:Y:S01]  /*1260*/  @!P0 IMAD.MOV R11, RZ, RZ, -R11 ;  /* 0x000000ffff0b8224 */ /* 0x000fe200078e0a0b */
[C---:B------:R-:W-:Y:S01]  /*1270*/  ISETP.GT.U32.AND P0, PT, R2.reuse, R27, PT ;  /* 0x0000001b0200720c */ /* 0x040fe20003f04070 */
[----:B------:R-:W-:Y:S02]  /*1280*/  IMAD.MOV R20, RZ, RZ, -R20 ;  /* 0x000000ffff147224 */ /* 0x000fe400078e0a14 */
[--C-:B------:R-:W-:Y:S01]  /*1290*/  @!P5 IMAD.IADD R23, R23, 0x1, -R2.reuse ;  /* 0x000000011717d824 */ /* 0x100fe200078e0a02 */
[C---:B------:R-:W-:Y:S01]  /*12a0*/  ISETP.GT.U32.AND P5, PT, R2.reuse, R35, PT ;  /* 0x000000230200720c */ /* 0x040fe20003fa4070 */
[----:B------:R-:W-:Y:S01]  /*12b0*/  IMAD R37, R2, R20, R37 ;  /* 0x0000001402257224 */ /* 0x000fe200078e0225 */
[----:B------:R-:W-:Y:S01]  /*12c0*/  LOP3.LUT R20, R16, 0x1e, RZ, 0xfc, !PT ;  /* 0x0000001e10147812 */ /* 0x000fe200078efcff */
[--C-:B------:R-:W-:Y:S01]  /*12d0*/  @!P1 IMAD.IADD R29, R29, 0x1, -R2.reuse ;  /* 0x000000011d1d9824 */ /* 0x100fe200078e0a02 */
[----:B------:R-:W-:Y:S01]  /*12e0*/  ISETP.GE.AND P1, PT, R26, RZ, PT ;  /* 0x000000ff1a00720c */ /* 0x000fe20003f26270 */
[--C-:B------:R-:W-:Y:S01]  /*12f0*/  @!P2 IMAD.IADD R31, R31, 0x1, -R2.reuse ;  /* 0x000000011f1fa824 */ /* 0x100fe200078e0a02 */
[----:B------:R-:W-:Y:S01]  /*1300*/  ISETP.GE.AND P2, PT, R28, RZ, PT ;  /* 0x000000ff1c00720c */ /* 0x000fe20003f46270 */
[--C-:B------:R-:W-:Y:S01]  /*1310*/  @!P3 IMAD.IADD R33, R33, 0x1, -R2.reuse ;  /* 0x000000012121b824 */ /* 0x100fe200078e0a02 */
[----:B------:R-:W-:Y:S01]  /*1320*/  ISETP.GE.AND P3, PT, R30, RZ, PT ;  /* 0x000000ff1e00720c */ /* 0x000fe20003f66270 */
[--C-:B------:R-:W-:Y:S01]  /*1330*/  @!P4 IMAD.IADD R39, R39, 0x1, -R2.reuse ;  /* 0x000000012727c824 */ /* 0x100fe200078e0a02 */
[----:B------:R-:W-:Y:S01]  /*1340*/  ISETP.GE.AND P4, PT, R24, RZ, PT ;  /* 0x000000ff1800720c */ /* 0x000fe20003f86270 */
[--C-:B------:R-:W-:Y:S01]  /*1350*/  @!P6 IMAD.IADD R25, R25, 0x1, -R2.reuse ;  /* 0x000000011919e824 */ /* 0x100fe200078e0a02 */
[----:B------:R-:W-:Y:S01]  /*1360*/  ISETP.GT.U32.AND P6, PT, R2, R37, PT ;  /* 0x000000250200720c */ /* 0x000fe20003fc4070 */
[--C-:B------:R-:W-:Y:S01]  /*1370*/  @!P0 IMAD.IADD R27, R27, 0x1, -R2.reuse ;  /* 0x000000011b1b8824 */ /* 0x100fe200078e0a02 */
[----:B------:R-:W-:Y:S01]  /*1380*/  ISETP.GE.AND P0, PT, R10, RZ, PT ;  /* 0x000000ff0a00720c */ /* 0x000fe20003f06270 */
[--C-:B------:R-:W-:Y:S01]  /*1390*/  @!P5 IMAD.IADD R35, R35, 0x1, -R2.reuse ;  /* 0x000000012323d824 */ /* 0x100fe200078e0a02 */
[----:B------:R-:W-:Y:S01]  /*13a0*/  LOP3.LUT P5, RZ, R18, 0x40, RZ, 0xc0, !PT ;  /* 0x0000004012ff7812 */ /* 0x000fe200078ac0ff */
[----:B------:R-:W-:Y:S01]  /*13b0*/  @!P1 IMAD.MOV R17, RZ, RZ, -R17 ;  /* 0x000000ffff119224 */ /* 0x000fe200078e0a11 */
[C---:B------:R-:W-:Y:S01]  /*13c0*/  ISETP.GT.U32.AND P1, PT, R2.reuse, R29, PT ;  /* 0x0000001d0200720c */ /* 0x040fe20003f24070 */
[----:B------:R-:W-:Y:S01]  /*13d0*/  @!P2 IMAD.MOV R19, RZ, RZ, -R19 ;  /* 0x000000ffff13a224 */ /* 0x000fe200078e0a13 */
[----:B------:R-:W-:Y:S01]  /*13e0*/  SEL R41, RZ, 0x90, !P5 ;  /* 0x00000090ff297807 */ /* 0x000fe20006800000 */
[----:B------:R-:W-:Y:S01]  /*13f0*/  @!P3 IMAD.MOV R21, RZ, RZ, -R21 ;  /* 0x000000ffff15b224 */ /* 0x000fe200078e0a15 */
[C---:B------:R-:W-:Y:S01]  /*1400*/  ISETP.GT.U32.AND P2, PT, R2.reuse, R31, PT ;  /* 0x0000001f0200720c */ /* 0x040fe20003f44070 */
[----:B------:R-:W-:Y:S01]  /*1410*/  @!P4 IMAD.MOV R23, RZ, RZ, -R23 ;  /* 0x000000ffff17c224 */ /* 0x000fe200078e0a17 */
[C---:B------:R-:W-:Y:S01]  /*1420*/  ISETP.GT.U32.AND P3, PT, R2.reuse, R33, PT ;  /* 0x000000210200720c */ /* 0x040fe20003f64070 */
[--C-:B------:R-:W-:Y:S01]  /*1430*/  @!P6 IMAD.IADD R37, R37, 0x1, -R2.reuse ;  /* 0x000000012525e824 */ /* 0x100fe200078e0a02 */
[C---:B------:R-:W-:Y:S01]  /*1440*/  ISETP.GT.U32.AND P4, PT, R2.reuse, R39, PT ;  /* 0x000000270200720c */ /* 0x040fe20003f84070 */
[----:B------:R-:W-:Y:S01]  /*1450*/  @!P0 IMAD.MOV R25, RZ, RZ, -R25 ;  /* 0x000000ffff198224 */ /* 0x000fe200078e0a19 */
[----:B------:R-:W-:Y:S01]  /*1460*/  ISETP.GT.U32.AND P5, PT, R2, R35, PT ;  /* 0x000000230200720c */ /* 0x000fe20003fa4070 */
[----:B------:R-:W-:Y:S01]  /*1470*/  IMAD R22, R22, UR4, RZ ;  /* 0x0000000416167c24 */ /* 0x000fe2000f8e02ff */
[----:B------:R-:W-:Y:S01]  /*1480*/  ISETP.GE.AND P6, PT, R32, RZ, PT ;  /* 0x000000ff2000720c */ /* 0x000fe20003fc6270 */
[--C-:B------:R-:W-:Y:S01]  /*1490*/  @!P1 IMAD.IADD R29, R29, 0x1, -R2.reuse ;  /* 0x000000011d1d9824 */ /* 0x100fe200078e0a02 */
[----:B------:R-:W-:Y:S01]  /*14a0*/  ISETP.GT.U32.AND P0, PT, R2, R37, PT ;  /* 0x000000250200720c */ /* 0x000fe20003f04070 */
[----:B------:R-:W-:Y:S01]  /*14b0*/  USHF.R.U32.HI UR4, URZ, 0x4, UR12 ;  /* 0x000000043f047899 */ /* 0x000fe2000801160c */
        /* <DEDUP_REMOVED lines=9> */
[----:B------:R-:W-:Y:S01]  /*1550*/  @!P6 IMAD.MOV R27, RZ, RZ, -R27 ;  /* 0x000000ffff1be224 */ /* 0x000fe200078e0a1b */
[----:B------:R-:W-:Y:S01]  /*1560*/  ISETP.GE.AND P6, PT, R3, RZ, PT ;  /* 0x000000ff0300720c */ /* 0x000fe20003fc6270 */
[----:B------:R-:W-:Y:S01]  /*1570*/  @!P0 IMAD.IADD R37, R37, 0x1, -R2 ;  /* 0x0000000125258824 */ /* 0x000fe200078e0a02 */
[----:B------:R-:W-:Y:S01]  /*1580*/  ISETP.NE.AND P0, PT, R9, RZ, PT ;  /* 0x000000ff0900720c */ /* 0x000fe20003f05270 */
[----:B------:R-:W-:Y:S01]  /*1590*/  @!P1 IMAD.MOV R29, RZ, RZ, -R29 ;  /* 0x000000ffff1d9224 */ /* 0x000fe200078e0a1d */
[----:B------:R-:W-:Y:S01]  /*15a0*/  LOP3.LUT R2, RZ, R9, RZ, 0x33, !PT ;  /* 0x00000009ff027212 */ /* 0x000fe200078e33ff */
[----:B------:R-:W-:Y:S01]  /*15b0*/  @!P2 IMAD.MOV R31, RZ, RZ, -R31 ;  /* 0x000000ffff1fa224 */ /* 0x000fe200078e0a1f */
[----:B------:R-:W-:Y:S01]  /*15c0*/  LEA R68, P1, R22, UR6, 0x1 ;  /* 0x0000000616447c11 */ /* 0x000fe2000f8208ff */
[----:B------:R-:W-:Y:S01]  /*15d0*/  @!P3 IMAD.MOV R33, RZ, RZ, -R33 ;  /* 0x000000ffff21b224 */ /* 0x000fe200078e0a21 */
[C---:B------:R-:W-:Y:S01]  /*15e0*/  SEL R5, R2.reuse, R5, !P0 ;  /* 0x0000000502057207 */ /* 0x040fe20004000000 */
[----:B------:R-:W-:Y:S01]  /*15f0*/  @!P4 IMAD.MOV R35, RZ, RZ, -R35 ;  /* 0x000000ffff23c224 */ /* 0x000fe200078e0a23 */
[C---:B------:R-:W-:Y:S01]  /*1600*/  SEL R7, R2.reuse, R7, !P0 ;  /* 0x0000000702077207 */ /* 0x040fe20004000000 */
[----:B------:R-:W-:Y:S01]  /*1610*/  @!P5 IMAD.MOV R37, RZ, RZ, -R37 ;  /* 0x000000ffff25d224 */ /* 0x000fe200078e0a25 */
[C---:B------:R-:W-:Y:S01]  /*1620*/  SEL R13, R2.reuse, R13, !P0 ;  /* 0x0000000d020d7207 */ /* 0x040fe20004000000 */
[----:B------:R-:W-:Y:S01]  /*1630*/  @!P6 IMAD.MOV R39, RZ, RZ, -R39 ;  /* 0x000000ffff27e224 */ /* 0x000fe200078e0a27 */
[C---:B------:R-:W-:Y:S01]  /*1640*/  SEL R21, R2.reuse, R21, !P0 ;  /* 0x0000001502157207 */ /* 0x040fe20004000000 */
[----:B------:R-:W-:Y:S01]  /*1650*/  IMAD R5, R5, UR5, RZ ;  /* 0x0000000505057c24 */ /* 0x000fe2000f8e02ff */
        /* <DEDUP_REMOVED lines=8> */
[----:B------:R-:W-:Y:S01]  /*16e0*/  SEL R25, R2, R25, !P0 ;  /* 0x0000001902197207 */ /* 0x000fe20004000000 */
[----:B------:R-:W-:Y:S01]  /*16f0*/  IMAD R9, R11, UR5, RZ ;  /* 0x000000050b097c24 */ /* 0x000fe2000f8e02ff */
[----:B------:R-:W-:Y:S01]  /*1700*/  LEA.HI.X.SX32 R69, R22, UR7, 0x1, P1 ;  /* 0x0000000716457c11 */ /* 0x000fe200088f0eff */
[----:B------:R-:W-:Y:S01]  /*1710*/  ULDC.64 UR6, c[0x0][0x218] ;  /* 0x0000860000067ab9 */ /* 0x000fe20000000a00 */
        /* <DEDUP_REMOVED lines=14> */
[----:B------:R-:W-:Y:S01]  /*1800*/  LEA R12, P2, R5, UR6, 0x1 ;  /* 0x00000006050c7c11 */ /* 0x000fe2000f8408ff */
[----:B------:R-:W-:Y:S01]  /*1810*/  IMAD R35, R35, UR5, RZ ;  /* 0x0000000523237c24 */ /* 0x000fe2000f8e02ff */
[----:B------:R-:W-:Y:S01]  /*1820*/  LEA R10, P1, R7, UR6, 0x1 ;  /* 0x00000006070a7c11 */ /* 0x000fe2000f8208ff */
[----:B------:R-:W-:Y:S01]  /*1830*/  IMAD R37, R37, UR5, RZ ;  /* 0x0000000525257c24 */ /* 0x000fe2000f8e02ff */
[----:B------:R-:W-:Y:S01]  /*1840*/  LEA.HI.X.SX32 R13, R5, UR7, 0x1, P2 ;  /* 0x00000007050d7c11 */ /* 0x000fe200090f0eff */
[----:B------:R-:W-:Y:S01]  /*1850*/  IMAD R119, R2, UR5, RZ ;  /* 0x0000000502777c24 */ /* 0x000fe2000f8e02ff */
[----:B------:R-:W-:Y:S01]  /*1860*/  LEA R6, P4, R3, UR6, 0x1 ;  /* 0x0000000603067c11 */ /* 0x000fe2000f8808ff */
[----:B------:R-:W-:Y:S01]  /*1870*/  UIADD3 UR5, UR12, 0x1000, URZ ;  /* 0x000010000c057890 */ /* 0x000fe2000fffe03f */
[----:B------:R-:W-:Y:S01]  /*1880*/  LEA R90, P3, R21, UR6, 0x1 ;  /* 0x00000006155a7c11 */ /* 0x000fe2000f8608ff */
[----:B------:R-:W-:Y:S01]  /*1890*/  USGXT.U32 UR4, UR4, 0xe ;  /* 0x0000000e0404789a */ /* 0x000fe20008000000 */
[----:B------:R-:W-:Y:S01]  /*18a0*/  LEA R88, P2, R23, UR6, 0x1 ;  /* 0x0000000617587c11 */ /* 0x000fe2000f8408ff */
[----:B------:R-:W-:Y:S01]  /*18b0*/  USHF.R.U32.HI UR5, URZ, 0x4, UR5 ;  /* 0x000000043f057899 */ /* 0x000fe20008011605 */
[----:B------:R-:W-:Y:S01]  /*18c0*/  LEA R8, P0, R9, UR6, 0x1 ;  /* 0x0000000609087c11 */ /* 0x000fe2000f8008ff */
[----:B------:R-:W-:Y:S01]  /*18d0*/  IMAD R20, R20, R93, RZ ;  /* 0x0000005d14147224 */ /* 0x000fe200078e02ff */
[----:B------:R-:W-:-:S02]  /*18e0*/  LEA R4, P6, R17, UR6, 0x1 ;  /* 0x0000000611047c11 */ /* 0x000fc4000f8c08ff */
[----:B------:R-:W-:Y:S02]  /*18f0*/  CS2R R38, SRZ ;  /* 0x0000000000267805 */ /* 0x000fe4000001ff00 */
[----:B------:R-:W-:Y:S02]  /*1900*/  LEA R2, P5, R19, UR6, 0x1 ;  /* 0x0000000613027c11 */ /* 0x000fe4000f8a08ff */
[----:B------:R-:W-:Y:S02]  /*1910*/  CS2R R42, SRZ ;  /* 0x00000000002a7805 */ /* 0x000fe4000001ff00 */
[----:B------:R-:W-:Y:S02]  /*1920*/  LEA.HI.X.SX32 R11, R7, UR7, 0x1, P1 ;  /* 0x00000007070b7c11 */ /* 0x000fe400088f0eff */
[----:B------:R-:W-:Y:S02]  /*1930*/  LEA R86, P1, R25, UR6, 0x1 ;  /* 0x0000000619567c11 */ /* 0x000fe4000f8208ff */
[----:B------:R-:W-:-:S02]  /*1940*/  LEA.HI.X.SX32 R7, R3, UR7, 0x1, P4 ;  /* 0x0000000703077c11 */ /* 0x000fc4000a0f0eff */
[----:B------:R-:W-:Y:S02]  /*1950*/  LEA.HI.X.SX32 R91, R21, UR7, 0x1, P3 ;  /* 0x00000007155b7c11 */ /* 0x000fe400098f0eff */
[----:B------:R-:W-:Y:S02]  /*1960*/  LEA.HI.X.SX32 R89, R23, UR7, 0x1, P2 ;  /* 0x0000000717597c11 */ /* 0x000fe400090f0eff */
[----:B------:R-:W-:Y:S02]  /*1970*/  LEA.HI.X.SX32 R9, R9, UR7, 0x1, P0 ;  /* 0x0000000709097c11 */ /* 0x000fe400080f0eff */
[----:B------:R-:W-:Y:S02]  /*1980*/  LEA.HI.X.SX32 R5, R17, UR7, 0x1, P6 ;  /* 0x0000000711057c11 */ /* 0x000fe4000b0f0eff */
[----:B------:R-:W-:Y:S01]  /*1990*/  LEA.HI.X.SX32 R3, R19, UR7, 0x1, P5 ;  /* 0x0000000713037c11 */ /* 0x000fe2000a8f0eff */
[----:B---3--:R-:W-:Y:S01]  /*19a0*/  IMAD.SHL.U32 R19, R70, 0x20, RZ ;  /* 0x0000002046137824 */ /* 0x008fe200078e00ff */
[----:B------:R-:W-:-:S02]  /*19b0*/  LOP3.LUT R21, R16, 0x1c, RZ, 0xfc, !PT ;  /* 0x0000001c10157812 */ /* 0x000fc400078efcff */
[C---:B------:R-:W-:Y:S02]  /*19c0*/  LOP3.LUT R22, R16.reuse, 0x1a, RZ, 0xfc, !PT ;  /* 0x0000001a10167812 */ /* 0x040fe400078efcff */
[----:B------:R-:W-:Y:S01]  /*19d0*/  LOP3.LUT R23, R16, 0x18, RZ, 0xfc, !PT ;  /* 0x0000001810177812 */ /* 0x000fe200078efcff */
[-C--:B------:R-:W-:Y:S01]  /*19e0*/  IMAD R21, R21, R93.reuse, RZ ;  /* 0x0000005d15157224 */ /* 0x080fe200078e02ff */
[----:B------:R-:W-:Y:S01]  /*19f0*/  LEA R84, P0, R27, UR6, 0x1 ;  /* 0x000000061b547c11 */ /* 0x000fe2000f8008ff */
[-C--:B------:R-:W-:Y:S01]  /*1a00*/  IMAD R22, R22, R93.reuse, RZ ;  /* 0x0000005d16167224 */ /* 0x080fe200078e02ff */
[----:B------:R-:W-:Y:S01]  /*1a10*/  LEA R82, P4, R29, UR6, 0x1 ;  /* 0x000000061d527c11 */ /* 0x000fe2000f8808ff */
[-C--:B------:R-:W-:Y:S01]  /*1a20*/  IMAD R23, R23, R93.reuse, RZ ;  /* 0x0000005d17177224 */ /* 0x080fe200078e02ff */
[----:B------:R-:W-:Y:S01]  /*1a30*/  LEA R106, P6, R31, UR6, 0x1 ;  /* 0x000000061f6a7c11 */ /* 0x000fe2000f8c08ff */
[----:B------:R-:W-:Y:S01]  /*1a40*/  IMAD R93, R16, R93, RZ ;  /* 0x0000005d105d7224 */ /* 0x000fe200078e02ff */
[----:B------:R-:W-:-:S02]  /*1a50*/  LEA R78, P5, R33, UR6, 0x1 ;  /* 0x00000006214e7c11 */ /* 0x000fc4000f8a08ff */
[----:B------:R-:W-:Y:S02]  /*1a60*/  LEA R110, P3, R35, UR6, 0x1 ;  /* 0x00000006236e7c11 */ /* 0x000fe4000f8608ff */
[----:B------:R-:W-:Y:S02]  /*1a70*/  LEA R120, P2, R37, UR6, 0x1 ;  /* 0x0000000625787c11 */ /* 0x000fe4000f8408ff */
[----:B------:R-:W-:Y:S02]  /*1a80*/  LEA.HI.X.SX32 R87, R25, UR7, 0x1, P1 ;  /* 0x0000000719577c11 */ /* 0x000fe400088f0eff */
[----:B------:R-:W-:Y:S02]  /*1a90*/  CS2R R24, SRZ ;  /* 0x0000000000187805 */ /* 0x000fe4000001ff00 */
[----:B------:R-:W-:Y:S02]  /*1aa0*/  LOP3.LUT R17, R18, 0x1f, RZ, 0xc0, !PT ;  /* 0x0000001f12117812 */ /* 0x000fe400078ec0ff */
[----:B------:R-:W-:-:S02]  /*1ab0*/  LOP3.LUT R0, R41, R0, RZ, 0x3c, !PT ;  /* 0x0000000029007212 */ /* 0x000fc400078e3cff */
[----:B------:R-:W-:Y:S02]  /*1ac0*/  CS2R R40, SRZ ;  /* 0x0000000000287805 */ /* 0x000fe4000001ff00 */
[----:B------:R-:W-:Y:S01]  /*1ad0*/  LEA R118, P1, R119, UR6, 0x1 ;  /* 0x0000000677767c11 */ /* 0x000fe2000f8208ff */
[----:B------:R-:W-:Y:S01]  /*1ae0*/  USGXT.U32 UR6, UR5, 0xe ;  /* 0x0000000e0506789a */ /* 0x000fe20008000000 */
[----:B------:R-:W-:Y:S02]  /*1af0*/  LEA.HI.X.SX32 R85, R27, UR7, 0x1, P0 ;  /* 0x000000071b557c11 */ /* 0x000fe400080f0eff */
[----:B------:R-:W-:Y:S02]  /*1b00*/  CS2R R26, SRZ ;  /* 0x00000000001a7805 */ /* 0x000fe4000001ff00 */
[----:B------:R-:W-:Y:S02]  /*1b10*/  LEA.HI.X.SX32 R83, R29, UR7, 0x1, P4 ;  /* 0x000000071d537c11 */ /* 0x000fe4000a0f0eff */
[----:B------:R-:W-:-:S02]  /*1b20*/  CS2R R28, SRZ ;  /* 0x00000000001c7805 */ /* 0x000fc4000001ff00 */
[----:B------:R-:W-:Y:S02]  /*1b30*/  LEA.HI.X.SX32 R108, R31, UR7, 0x1, P6 ;  /* 0x000000071f6c7c11 */ /* 0x000fe4000b0f0eff */
[----:B------:R-:W-:Y:S02]  /*1b40*/  CS2R R30, SRZ ;  /* 0x00000000001e7805 */ /* 0x000fe4000001ff00 */
[----:B------:R-:W-:Y:S02]  /*1b50*/  LEA.HI.X.SX32 R79, R33, UR7, 0x1, P5 ;  /* 0x00000007214f7c11 */ /* 0x000fe4000a8f0eff */
[----:B------:R-:W-:Y:S02]  /*1b60*/  CS2R R32, SRZ ;  /* 0x0000000000207805 */ /* 0x000fe4000001ff00 */
[----:B------:R-:W-:Y:S02]  /*1b70*/  LEA.HI.X.SX32 R123, R35, UR7, 0x1, P3 ;  /* 0x00000007237b7c11 */ /* 0x000fe400098f0eff */
[----:B------:R-:W-:-:S02]  /*1b80*/  CS2R R34, SRZ ;  /* 0x0000000000227805 */ /* 0x000fc4000001ff00 */
[----:B------:R-:W-:Y:S02]  /*1b90*/  LEA.HI.X.SX32 R121, R37, UR7, 0x1, P2 ;  /* 0x0000000725797c11 */ /* 0x000fe400090f0eff */
[----:B------:R-:W-:Y:S02]  /*1ba0*/  CS2R R36, SRZ ;  /* 0x0000000000247805 */ /* 0x000fe4000001ff00 */
[----:B------:R-:W-:Y:S01]  /*1bb0*/  LEA.HI.X.SX32 R119, R119, UR7, 0x1, P1 ;  /* 0x0000000777777c11 */ /* 0x000fe200088f0eff */
[----:B------:R-:W-:Y:S01]  /*1bc0*/  IMAD R17, R17, R70, RZ ;  /* 0x0000004611117224 */ /* 0x000fe200078e02ff */
[C---:B------:R-:W-:Y:S01]  /*1bd0*/  LOP3.LUT R94, R0.reuse, 0x20, RZ, 0x3c, !PT ;  /* 0x00000020005e7812 */ /* 0x040fe200078e3cff */
[----:B------:R-:W-:Y:S01]  /*1be0*/  UMOV UR5, URZ ;  /* 0x0000003f00057c82 */ /* 0x000fe20008000000 */
[C---:B------:R-:W-:Y:S01]  /*1bf0*/  LOP3.LUT R95, R0.reuse, 0x40, RZ, 0x3c, !PT ;  /* 0x00000040005f7812 */ /* 0x040fe200078e3cff */
[----:B------:R-:W-:Y:S01]  /*1c00*/  UMOV UR7, URZ ;  /* 0x0000003f00077c82 */ /* 0x000fe20008000000 */
[----:B------:R-:W-:Y:S01]  /*1c10*/  LOP3.LUT R96, R0, 0x60, RZ, 0x3c, !PT ;  /* 0x0000006000607812 */ /* 0x000fe200078e3cff */
[----:B------:R-:W-:-:S02]  /*1c20*/  UIADD3.64 UR8, UR4, UR8, URZ ;  /* 0x0000000804087297 */ /* 0x000fc4000fffe03f */
[----:B------:R-:W-:-:S12]  /*1c30*/  UIADD3.64 UR10, UR6, -UR10, URZ ;  /* 0x8000000a060a7297 */ /* 0x000fd8000fffe03f */
.L_x_1:
[C---:B------:R-:W-:Y:S01]  /*1c40*/  ISETP.GE.AND P0, PT, R16.reuse, UR13, PT ;  /* 0x0000000d10007c0c */ /* 0x040fe2000bf06270 */
[----:B------:R-:W-:Y:S01]  /*1c50*/  IMAD.WIDE R70, R93, 0x2, R68 ;  /* 0x000000025d467825 */ /* 0x000fe200078e0244 */
[----:B------:R-:W-:Y:S02]  /*1c60*/  LOP3.LUT R72, R16, 0x8, RZ, 0xfc, !PT ;  /* 0x0000000810487812 */ /* 0x000fe400078efcff */
[----:B------:R-:W-:Y:S02]  /*1c70*/  PRMT R114, RZ, 0x7610, R114 ;  /* 0x00007610ff727816 */ /* 0x000fe40000000072 */
[----:B------:R-:W-:Y:S02]  /*1c80*/  ISETP.GE.AND P1, PT, R72, UR13, PT ;  /* 0x0000000d48007c0c */ /* 0x000fe4000bf26270 */
[----:B------:R-:W-:-:S05]  /*1c90*/  LOP3.LUT R72, R16, 0x10, RZ, 0xfc, !PT ;  /* 0x0000001010487812 */ /* 0x000fca00078efcff */
[----:B------:R0:W2:Y:S01]  /*1ca0*/  @!P0 LDG.E.U16 R114, desc[UR14][R70.64] ;  /* 0x0000000e46728981 */ /* 0x0000a2000c1e1500 */
[----:B------:R-:W-:Y:S01]  /*1cb0*/  PRMT R97, RZ, 0x7610, R97 ;  /* 0x00007610ff617816 */ /* 0x000fe20000000061 */
[----:B------:R-:W-:Y:S01]  /*1cc0*/  IMAD.WIDE R74, R63, 0x2, R68 ;  /* 0x000000023f4a7825 */ /* 0x000fe200078e0244 */
[----:B------:R-:W-:-:S04]  /*1cd0*/  ISETP.GE.AND P0, PT, R72, UR13, PT ;  /* 0x0000000d48007c0c */ /* 0x000fc8000bf06270 */
[----:B------:R1:W3:Y:S01]  /*1ce0*/  @!P1 LDG.E.U16 R97, desc[UR14][R74.64] ;  /* 0x0000000e4a619981 */ /* 0x0002e2000c1e1500 */
[----:B------:R-:W-:Y:S01]  /*1cf0*/  LOP3.LUT R76, R16, 0x18, RZ, 0xfc, !PT ;  /* 0x00000018104c7812 */ /* 0x000fe200078efcff */
[----:B------:R-:W-:Y:S01]  /*1d00*/  IMAD.WIDE R72, R59, 0x2, R68 ;  /* 0x000000023b487825 */ /* 0x000fe200078e0244 */
[----:B------:R-:W-:Y:S02]  /*1d10*/  PRMT R99, RZ, 0x7610, R99 ;  /* 0x00007610ff637816 */ /* 0x000fe40000000063 */
[----:B------:R-:W-:-:S04]  /*1d20*/  ISETP.GE.AND P1, PT, R76, UR13, PT ;  /* 0x0000000d4c007c0c */ /* 0x000fc8000bf26270 */
[----:B------:R4:W5:Y:S01]  /*1d30*/  @!P0 LDG.E.U16 R99, desc[UR14][R72.64] ;  /* 0x0000000e48638981 */ /* 0x000962000c1e1500 */
[----:B------:R-:W-:Y:S01]  /*1d40*/  LOP3.LUT R76, R16, 0x2, RZ, 0xfc, !PT ;  /* 0x00000002104c7812 */ /* 0x000fe200078efcff */
[----:B0-----:R-:W-:Y:S01]  /*1d50*/  IMAD.WIDE R70, R23, 0x2, R68 ;  /* 0x0000000217467825 */ /* 0x001fe200078e0244 */
[----:B------:R-:W-:Y:S02]  /*1d60*/  PRMT R101, RZ, 0x7610, R101 ;  /* 0x00007610ff657816 */ /* 0x000fe40000000065 */
[----:B------:R-:W-:-:S04]  /*1d70*/  ISETP.GE.AND P0, PT, R76, UR13, PT ;  /* 0x0000000d4c007c0c */ /* 0x000fc8000bf06270 */
[----:B------:R0:W5:Y:S01]  /*1d80*/  @!P1 LDG.E.U16 R101, desc[UR14][R70.64] ;  /* 0x0000000e46659981 */ /* 0x000162000c1e1500 */
[----:B------:R-:W-:Y:S01]  /*1d90*/  PRMT R103, RZ, 0x7610, R103 ;  /* 0x00007610ff677816 */ /* 0x000fe20000000067 */
[----:B-1----:R-:W-:Y:S01]  /*1da0*/  IMAD.WIDE R74, R66, 0x2, R68 ;  /* 0x00000002424a7825 */ /* 0x002fe200078e0244 */
[----:B------:R-:W-:-:S04]  /*1db0*/  LOP3.LUT R76, R16, 0xa, RZ, 0xfc, !PT ;  /* 0x0000000a104c7812 */ /* 0x000fc800078efcff */
[----:B------:R-:W-:Y:S02]  /*1dc0*/  ISETP.GE.AND P1, PT, R76, UR13, PT ;  /* 0x0000000d4c007c0c */ /* 0x000fe4000bf26270 */
[----:B------:R1:W5:Y:S01]  /*1dd0*/  @!P0 LDG.E.U16 R103, desc[UR14][R74.64] ;  /* 0x0000000e4a678981 */ /* 0x000362000c1e1500 */
[----:B------:R-:W-:Y:S01]  /*1de0*/  LOP3.LUT R76, R16, 0x12, RZ, 0xfc, !PT ;  /* 0x00000012104c7812 */ /* 0x000fe200078efcff */
[----:B----4-:R-:W-:Y:S01]  /*1df0*/  IMAD.WIDE R72, R62, 0x2, R68 ;  /* 0x000000023e487825 */ /* 0x010fe200078e0244 */
[----:B------:R-:W-:Y:S02]  /*1e00*/  PRMT R105, RZ, 0x7610, R105 ;  /* 0x00007610ff697816 */ /* 0x000fe40000000069 */
[----:B------:R-:W-:Y:S02]  /*1e10*/  ISETP.GE.AND P0, PT, R76, UR13, PT ;  /* 0x0000000d4c007c0c */ /* 0x000fe4000bf06270 */
[----:B------:R-:W-:Y:S01]  /*1e20*/  LOP3.LUT R77, R16, 0x6, RZ, 0xfc, !PT ;  /* 0x00000006104d7812 */ /* 0x000fe200078efcff */
[----:B0-----:R-:W-:Y:S01]  /*1e30*/  IMAD.WIDE R70, R58, 0x2, R68 ;  /* 0x000000023a467825 */ /* 0x001fe200078e0244 */
[----:B------:R-:W-:-:S02]  /*1e40*/  PRMT R107, RZ, 0x7610, R107 ;  /* 0x00007610ff6b7816 */ /* 0x000fc4000000006b */
[----:B------:R-:W-:Y:S01]  /*1e50*/  ISETP.GE.AND P5, PT, R77, UR13, PT ;  /* 0x0000000d4d007c0c */ /* 0x000fe2000bfa6270 */
[----:B------:R0:W4:Y:S01]  /*1e60*/  @!P1 LDG.E.U16 R105, desc[UR14][R72.64] ;  /* 0x0000000e48699981 */ /* 0x000122000c1e1500 */
[C---:B------:R-:W-:Y:S02]  /*1e70*/  LOP3.LUT R76, R16.reuse, 0x4, RZ, 0xfc, !PT ;  /* 0x00000004104c7812 */ /* 0x040fe400078efcff */
[----:B-1----:R-:W-:Y:S02]  /*1e80*/  LOP3.LUT R74, R16, 0xc, RZ, 0xfc, !PT ;  /* 0x0000000c104a7812 */ /* 0x002fe400078efcff */
[----:B------:R-:W-:Y:S01]  /*1e90*/  ISETP.GE.AND P4, PT, R76, UR13, PT ;  /* 0x0000000d4c007c0c */ /* 0x000fe2000bf86270 */
[----:B------:R1:W4:Y:S01]  /*1ea0*/  @!P0 LDG.E.U16 R107, desc[UR14][R70.64] ;  /* 0x0000000e466b8981 */ /* 0x000322000c1e1500 */
[----:B------:R-:W-:Y:S01]  /*1eb0*/  ISETP.GE.AND P0, PT, R74, UR13, PT ;  /* 0x0000000d4a007c0c */ /* 0x000fe2000bf06270 */
[----:B------:R-:W-:Y:S01]  /*1ec0*/  IMAD.WIDE R76, R64, 0x2, R68 ;  /* 0x00000002404c7825 */ /* 0x000fe200078e0244 */
[----:B------:R-:W-:-:S02]  /*1ed0*/  PRMT R109, RZ, 0x7610, R109 ;  /* 0x00007610ff6d7816 */ /* 0x000fc4000000006d */
[C---:B0-----:R-:W-:Y:S01]  /*1ee0*/  LOP3.LUT R72, R16.reuse, 0xe, RZ, 0xfc, !PT ;  /* 0x0000000e10487812 */ /* 0x041fe200078efcff */
[----:B------:R-:W-:Y:S01]  /*1ef0*/  IMAD.WIDE R74, R65, 0x2, R68 ;  /* 0x00000002414a7825 */ /* 0x000fe200078e0244 */
[C---:B------:R-:W-:Y:S02]  /*1f00*/  LOP3.LUT R104, R16.reuse, 0x1a, RZ, 0xfc, !PT ;  /* 0x0000001a10687812 */ /* 0x040fe400078efcff */
[----:B------:R-:W-:Y:S01]  /*1f10*/  PRMT R98, RZ, 0x7610, R98 ;  /* 0x00007610ff627816 */ /* 0x000fe20000000062 */
[----:B------:R-:W4:Y:S01]  /*1f20*/  @!P5 LDG.E.U16 R109, desc[UR14][R76.64] ;  /* 0x0000000e4c6dd981 */ /* 0x000f22000c1e1500 */
[----:B-1----:R-:W-:Y:S02]  /*1f30*/  LOP3.LUT R70, R16, 0x16, RZ, 0xfc, !PT ;  /* 0x0000001610467812 */ /* 0x002fe400078efcff */
[----:B------:R-:W-:Y:S02]  /*1f40*/  PRMT R100, RZ, 0x7610, R100 ;  /* 0x00007610ff647816 */ /* 0x000fe40000000064 */
[----:B------:R-:W-:Y:S01]  /*1f50*/  ISETP.GE.AND P3, PT, R70, UR13, PT ;  /* 0x0000000d46007c0c */ /* 0x000fe2000bf66270 */
[----:B------:R-:W-:Y:S01]  /*1f60*/  IMAD.WIDE R70, R61, 0x2, R68 ;  /* 0x000000023d467825 */ /* 0x000fe200078e0244 */
[----:B------:R-:W-:Y:S01]  /*1f70*/  ISETP.GE.AND P1, PT, R72, UR13, PT ;  /* 0x0000000d48007c0c */ /* 0x000fe2000bf26270 */
[----:B------:R0:W4:Y:S01]  /*1f80*/  @!P4 LDG.E.U16 R98, desc[UR14][R74.64] ;  /* 0x0000000e4a62c981 */ /* 0x000122000c1e1500 */
[----:B------:R-:W-:-:S02]  /*1f90*/  ISETP.GE.AND P5, PT, R104, UR13, PT ;  /* 0x0000000d68007c0c */ /* 0x000fc4000bfa6270 */
[C---:B------:R-:W-:Y:S01]  /*1fa0*/  LOP3.LUT R73, R16.reuse, 0x14, RZ, 0xfc, !PT ;  /* 0x0000001410497812 */ /* 0x040fe200078efcff */
[----:B------:R1:W4:Y:S01]  /*1fb0*/  @!P0 LDG.E.U16 R100, desc[UR14][R70.64] ;  /* 0x0000000e46648981 */ /* 0x000322000c1e1500 */
[C---:B------:R-:W-:Y:S02]  /*1fc0*/  LOP3.LUT R112, R16.reuse, 0x1c, RZ, 0xfc, !PT ;  /* 0x0000001c10707812 */ /* 0x040fe400078efcff */
[----:B------:R-:W-:Y:S02]  /*1fd0*/  LOP3.LUT R104, R16, 0x1e, RZ, 0xfc, !PT ;  /* 0x0000001e10687812 */ /* 0x000fe400078efcff */
[----:B------:R-:W-:Y:S02]  /*1fe0*/  ISETP.GE.AND P2, PT, R73, UR13, PT ;  /* 0x0000000d49007c0c */ /* 0x000fe4000bf46270 */
[----:B------:R-:W-:Y:S02]  /*1ff0*/  ISETP.GE.AND P4, PT, R112, UR13, PT ;  /* 0x0000000d70007c0c */ /* 0x000fe4000bf86270 */
[----:B------:R-:W-:Y:S01]  /*2000*/  ISETP.GE.AND P0, PT, R104, UR13, PT ;  /* 0x0000000d68007c0c */ /* 0x000fe2000bf06270 */
[----:B------:R-:W-:Y:S01]  /*2010*/  IMAD.WIDE R72, R60, 0x2, R68 ;  /* 0x000000023c487825 */ /* 0x000fe200078e0244 */
[----:B------:R-:W-:-:S02]  /*2020*/  PRMT R111, RZ, 0x7610, R111 ;  /* 0x00007610ff6f7816 */ /* 0x000fc4000000006f */
[----:B------:R-:W-:Y:S01]  /*2030*/  PRMT R102, RZ, 0x7610, R102 ;  /* 0x00007610ff667816 */ /* 0x000fe20000000066 */
[----:B------:R-:W-:Y:S01]  /*2040*/  IMAD.WIDE R80, R57, 0x2, R68 ;  /* 0x0000000239507825 */ /* 0x000fe200078e0244 */
[----:B------:R-:W-:Y:S02]  /*2050*/  PRMT R113, RZ, 0x7610, R113 ;  /* 0x00007610ff717816 */ /* 0x000fe40000000071 */
[----:B------:R1:W4:Y:S01]  /*2060*/  @!P1 LDG.E.U16 R111, desc[UR14][R72.64] ;  /* 0x0000000e486f9981 */ /* 0x000322000c1e1500 */
[----:B------:R-:W-:Y:S01]  /*2070*/  PRMT R115, RZ, 0x7610, R115 ;  /* 0x00007610ff737816 */ /* 0x000fe20000000073 */
[----:B0-----:R-:W-:Y:S01]  /*2080*/  IMAD.WIDE R74, R56, 0x2, R68 ;  /* 0x00000002384a7825 */ /* 0x001fe200078e0244 */
[----:B------:R-:W-:Y:S01]  /*2090*/  PRMT R104, RZ, 0x7610, R104 ;  /* 0x00007610ff687816 */ /* 0x000fe20000000068 */
[----:B------:R-:W4:Y:S01]  /*20a0*/  @!P2 LDG.E.U16 R102, desc[UR14][R80.64] ;  /* 0x0000000e5066a981 */ /* 0x000f22000c1e1500 */
[----:B------:R-:W-:Y:S01]  /*20b0*/  PRMT R117, RZ, 0x7610, R117 ;  /* 0x00007610ff757816 */ /* 0x000fe20000000075 */
[----:B------:R-:W-:-:S02]  /*20c0*/  IMAD.WIDE R76, R22, 0x2, R68 ;  /* 0x00000002164c7825 */ /* 0x000fc400078e0244 */
[----:B------:R-:W4:Y:S02]  /*20d0*/  @!P3 LDG.E.U16 R113, desc[UR14][R74.64] ;  /* 0x0000000e4a71b981 */ /* 0x000f24000c1e1500 */
[--C-:B-1----:R-:W-:Y:S02]  /*20e0*/  IMAD.WIDE R70, R21, 0x2, R68.reuse ;  /* 0x0000000215467825 */ /* 0x102fe400078e0244 */
[----:B------:R-:W4:Y:S02]  /*20f0*/  @!P5 LDG.E.U16 R115, desc[UR14][R76.64] ;  /* 0x0000000e4c73d981 */ /* 0x000f24000c1e1500 */
[----:B------:R-:W-:Y:S02]  /*2100*/  IMAD.WIDE R72, R20, 0x2, R68 ;  /* 0x0000000214487825 */ /* 0x000fe400078e0244 */
[----:B------:R-:W4:Y:S04]  /*2110*/  @!P4 LDG.E.U16 R104, desc[UR14][R70.64] ;  /* 0x0000000e4668c981 */ /* 0x000f28000c1e1500 */
[----:B------:R0:W4:Y:S01]  /*2120*/  @!P0 LDG.E.U16 R117, desc[UR14][R72.64] ;  /* 0x0000000e48758981 */ /* 0x000122000c1e1500 */
[----:B------:R-:W-:Y:S01]  /*2130*/  BAR.SYNC.DEFER_BLOCKING 0x0 ;  /* 0x0000000000007b1d */ /* 0x000fe20000010000 */
[----:B------:R-:W-:-:S04]  /*2140*/  LOP3.LUT R112, R18, 0x1f, RZ, 0xc0, !PT ;  /* 0x0000001f12707812 */ /* 0x000fc800078ec0ff */
[----:B------:R-:W-:Y:S01]  /*2150*/  ISETP.GE.AND P1, PT, R112, UR13, PT ;  /* 0x0000000d70007c0c */ /* 0x000fe2000bf26270 */
[----:B0-----:R-:W-:Y:S02]  /*2160*/  IMAD.MOV.U32 R72, RZ, RZ, R120 ;  /* 0x000000ffff487224 */ /* 0x001fe400078e0078 */
[--C-:B------:R-:W-:Y:S01]  /*2170*/  IMAD.MOV.U32 R73, RZ, RZ, R121.reuse ;  /* 0x000000ffff497224 */ /* 0x100fe200078e0079 */
[----:B------:R-:W-:Y:S01]  /*2180*/  PRMT R121, RZ, 0x7610, R121 ;  /* 0x00007610ff797816 */ /* 0x000fe20000000079 */
[----:B------:R-:W-:-:S08]  /*2190*/  IMAD.WIDE R74, R17, 0x2, R72 ;  /* 0x00000002114a7825 */ /* 0x000fd000078e0248 */
[----:B------:R0:W4:Y:S02]  /*21a0*/  @!P1 LDG.E.U16 R121, desc[UR14][R74.64] ;  /* 0x0000000e4a799981 */ /* 0x000124000c1e1500 */
[----:B0-----:R-:W-:Y:S02]  /*21b0*/  IMAD.MOV.U32 R74, RZ, RZ, R110 ;  /* 0x000000ffff4a7224 */ /* 0x001fe400078e006e */
[--C-:B------:R-:W-:Y:S01]  /*21c0*/  IMAD.MOV.U32 R75, RZ, RZ, R123.reuse ;  /* 0x000000ffff4b7224 */ /* 0x100fe200078e007b */
[----:B------:R-:W-:Y:S01]  /*21d0*/  PRMT R123, RZ, 0x7610, R123 ;  /* 0x00007610ff7b7816 */ /* 0x000fe2000000007b */
[----:B------:R-:W-:Y:S01]  /*21e0*/  IMAD.WIDE R76, R17, 0x2, R74 ;  /* 0x00000002114c7825 */ /* 0x000fe200078e024a */
[----:B------:R-:W-:-:S04]  /*21f0*/  PRMT R125, RZ, 0x7610, R125 ;  /* 0x00007610ff7d7816 */ /* 0x000fc8000000007d */
[----:B------:R0:W4:Y:S01]  /*2200*/  @!P1 LDG.E.U16 R123, desc[UR14][R76.64] ;  /* 0x0000000e4c7b9981 */ /* 0x000122000c1e1500 */
[----:B------:R-:W-:Y:S02]  /*2210*/  IMAD.MOV.U32 R70, RZ, RZ, R118 ;  /* 0x000000ffff467224 */ /* 0x000fe400078e0076 */
[----:B------:R-:W-:Y:S02]  /*2220*/  IMAD.MOV.U32 R71, RZ, RZ, R119 ;  /* 0x000000ffff477224 */ /* 0x000fe400078e0077 */
[----:B0-----:R-:W-:Y:S02]  /*2230*/  IMAD.MOV.U32 R76, RZ, RZ, R78 ;  /* 0x000000ffff4c7224 */ /* 0x001fe400078e004e */
[----:B------:R-:W-:Y:S01]  /*2240*/  IMAD.MOV.U32 R77, RZ, RZ, R79 ;  /* 0x000000ffff4d7224 */ /* 0x000fe200078e004f */
[----:B------:R-:W-:Y:S01]  /*2250*/  PRMT R119, RZ, 0x7610, R119 ;  /* 0x00007610ff777816 */ /* 0x000fe20000000077 */
[----:B------:R-:W-:-:S04]  /*2260*/  IMAD.WIDE R78, R17, 0x2, R76 ;  /* 0x00000002114e7825 */ /* 0x000fc800078e024c */
[C---:B------:R-:W-:Y:S01]  /*2270*/  IMAD.WIDE R80, R17.reuse, 0x2, R70 ;  /* 0x0000000211507825 */ /* 0x040fe200078e0246 */
[----:B------:R0:W4:Y:S04]  /*2280*/  @!P1 LDG.E.U16 R125, desc[UR14][R78.64] ;  /* 0x0000000e4e7d9981 */ /* 0x000128000c1e1500 */
[----:B------:R1:W4:Y:S01]  /*2290*/  @!P1 LDG.E.U16 R119, desc[UR14][R80.64] ;  /* 0x0000000e50779981 */ /* 0x000322000c1e1500 */
[----:B0-----:R-:W-:Y:S02]  /*22a0*/  IMAD.MOV.U32 R78, RZ, RZ, R106 ;  /* 0x000000ffff4e7224 */ /* 0x001fe400078e006a */
[----:B------:R-:W-:Y:S01]  /*22b0*/  IMAD.MOV.U32 R79, RZ, RZ, R108 ;  /* 0x000000ffff4f7224 */ /* 0x000fe200078e006c */
[----:B------:R-:W-:Y:S01]  /*22c0*/  PRMT R106, RZ, 0x7610, R106 ;  /* 0x00007610ff6a7816 */ /* 0x000fe2000000006a */
[----:B-1----:R-:W-:Y:S01]  /*22d0*/  IMAD.WIDE R80, R17, 0x2, R78 ;  /* 0x0000000211507825 */ /* 0x002fe200078e024e */
[----:B------:R-:W-:-:S04]  /*22e0*/  PRMT R108, RZ, 0x7610, R108 ;  /* 0x00007610ff6c7816 */ /* 0x000fc8000000006c */
[----:B------:R0:W4:Y:S02]  /*22f0*/  @!P1 LDG.E.U16 R106, desc[UR14][R80.64] ;  /* 0x0000000e506a9981 */ /* 0x000124000c1e1500 */
[----:B0-----:R-:W-:Y:S02]  /*2300*/  IMAD.MOV.U32 R80, RZ, RZ, R82 ;  /* 0x000000ffff507224 */ /* 0x001fe400078e0052 */
[----:B------:R-:W-:Y:S02]  /*2310*/  IMAD.MOV.U32 R81, RZ, RZ, R83 ;  /* 0x000000ffff517224 */ /* 0x000fe400078e0053 */
[----:B------:R-:W-:Y:S01]  /*2320*/  IMAD.WIDE R82, R17, 0x2, R80 ;  /* 0x0000000211527825 */ /* 0x000fe200078e0250 */
        /* <DEDUP_REMOVED lines=25> */
[----:B--2---:R0:W-:Y:S04]  /*24c0*/  STS.U16 [R0+UR12], R114 ;  /* 0x0000007200007988 */ /* 0x0041e8000800040c */
[----:B------:R1:W2:Y:S01]  /*24d0*/  @!P1 LDG.E.U16 R120, desc[UR14][R2.64] ;  /* 0x0000000e02789981 */ /* 0x0002a2000c1e1500 */
[----:B0-----:R-:W-:Y:S01]  /*24e0*/  PRMT R114, RZ, 0x7610, R114 ;  /* 0x00007610ff727816 */ /* 0x001fe20000000072 */
[----:B-1----:R-:W-:-:S02]  /*24f0*/  IMAD.MOV.U32 R2, RZ, RZ, R4 ;  /* 0x000000ffff027224 */ /* 0x002fc400078e0004 */
[----:B------:R-:W-:Y:S02]  /*2500*/  IMAD.MOV.U32 R3, RZ, RZ, R5 ;  /* 0x000000ffff037224 */ /* 0x000fe400078e0005 */
[----:B------:R-:W-:Y:S01]  /*2510*/  IMAD.WIDE R4, R17, 0x2, R2 ;  /* 0x0000000211047825 */ /* 0x000fe200078e0202 */
[----:B---3--:R0:W-:Y:S04]  /*2520*/  STS.U16 [R0+UR12+0x400], R97 ;  /* 0x0004006100007988 */ /* 0x0081e8000800040c */
[----:B------:R1:W3:Y:S01]  /*2530*/  @!P1 LDG.E.U16 R114, desc[UR14][R4.64] ;  /* 0x0000000e04729981 */ /* 0x0002e2000c1e1500 */
[----:B0-----:R-:W-:Y:S01]  /*2540*/  PRMT R97, RZ, 0x7610, R97 ;  /* 0x00007610ff617816 */ /* 0x001fe20000000061 */
[----:B-1----:R-:W-:Y:S02]  /*2550*/  IMAD.MOV.U32 R4, RZ, RZ, R6 ;  /* 0x000000ffff047224 */ /* 0x002fe400078e0006 */
[----:B------:R-:W-:-:S02]  /*2560*/  IMAD.MOV.U32 R5, RZ, RZ, R7 ;  /* 0x000000ffff057224 */ /* 0x000fc400078e0007 */
[C---:B------:R-:W-:Y:S01]  /*2570*/  IMAD.WIDE R6, R17.reuse, 0x2, R4 ;  /* 0x0000000211067825 */ /* 0x040fe200078e0204 */
[----:B-----5:R0:W-:Y:S04]  /*2580*/  STS.U16 [R0+UR12+0x800], R99 ;  /* 0x0008006300007988 */ /* 0x0201e8000800040c */
[----:B------:R1:W5:Y:S01]  /*2590*/  @!P1 LDG.E.U16 R97, desc[UR14][R6.64] ;  /* 0x0000000e06619981 */ /* 0x000362000c1e1500 */
[----:B0-----:R-:W-:Y:S01]  /*25a0*/  PRMT R99, RZ, 0x7610, R99 ;  /* 0x00007610ff637816 */ /* 0x001fe20000000063 */
[----:B-1----:R-:W-:Y:S02]  /*25b0*/  IMAD.MOV.U32 R6, RZ, RZ, R8 ;  /* 0x000000ffff067224 */ /* 0x002fe400078e0008 */
[----:B------:R-:W-:Y:S02]  /*25c0*/  IMAD.MOV.U32 R7, RZ, RZ, R9 ;  /* 0x000000ffff077224 */ /* 0x000fe400078e0009 */
[----:B------:R-:W-:Y:S01]  /*25d0*/  IMAD.WIDE R8, R17, 0x2, R6 ;  /* 0x0000000211087825 */ /* 0x000fe200078e0206 */
[----:B------:R0:W-:Y:S04]  /*25e0*/  STS.U16 [R0+UR12+0xc00], R101 ;  /* 0x000c006500007988 */ /* 0x0001e8000800040c */
[----:B------:R1:W3:Y:S01]  /*25f0*/  @!P1 LDG.E.U16 R99, desc[UR14][R8.64] ;  /* 0x0000000e08639981 */ /* 0x0002e2000c1e1500 */
[----:B0-----:R-:W-:Y:S01]  /*2600*/  PRMT R101, RZ, 0x7610, R101 ;  /* 0x00007610ff657816 */ /* 0x001fe20000000065 */
[----:B-1----:R-:W-:-:S02]  /*2610*/  IMAD.MOV.U32 R8, RZ, RZ, R10 ;  /* 0x000000ffff087224 */ /* 0x002fc400078e000a */
[----:B------:R-:W-:Y:S02]  /*2620*/  IMAD.MOV.U32 R9, RZ, RZ, R11 ;  /* 0x000000ffff097224 */ /* 0x000fe400078e000b */
[----:B------:R-:W-:Y:S01]  /*2630*/  IMAD.WIDE R10, R17, 0x2, R8 ;  /* 0x00000002110a7825 */ /* 0x000fe200078e0208 */
[----:B------:R0:W-:Y:S04]  /*2640*/  STS.U16 [R94+UR12+0x100], R103 ;  /* 0x000100675e007988 */ /* 0x0001e8000800040c */
[----:B------:R1:W3:Y:S01]  /*2650*/  @!P1 LDG.E.U16 R101, desc[UR14][R10.64] ;  /* 0x0000000e0a659981 */ /* 0x0002e2000c1e1500 */
[----:B0-----:R-:W-:Y:S01]  /*2660*/  PRMT R103, RZ, 0x7610, R103 ;  /* 0x00007610ff677816 */ /* 0x001fe20000000067 */
[----:B-1----:R-:W-:Y:S02]  /*2670*/  IMAD.MOV.U32 R10, RZ, RZ, R12 ;  /* 0x000000ffff0a7224 */ /* 0x002fe400078e000c */
[----:B------:R-:W-:-:S02]  /*2680*/  IMAD.MOV.U32 R11, RZ, RZ, R13 ;  /* 0x000000ffff0b7224 */ /* 0x000fc400078e000d */
[----:B------:R-:W-:-:S05]  /*2690*/  IMAD.WIDE R12, R17, 0x2, R10 ;  /* 0x00000002110c7825 */ /* 0x000fca00078e020a */
[----:B------:R-:W3:Y:S04]  /*26a0*/  @!P1 LDG.E.U16 R103, desc[UR14][R12.64] ;  /* 0x0000000e0c679981 */ /* 0x000ee8000c1e1500 */
[----:B----4-:R-:W-:Y:S04]  /*26b0*/  STS.U16 [R94+UR12+0x500], R105 ;  /* 0x000500695e007988 */ /* 0x010fe8000800040c */
[----:B------:R-:W-:Y:S04]  /*26c0*/  STS.U16 [R94+UR12+0x900], R107 ;  /* 0x0009006b5e007988 */ /* 0x000fe8000800040c */
        /* <DEDUP_REMOVED lines=11> */
[----:B------:R0:W-:Y:S04]  /*2780*/  STS.U16 [R0+UR12+0x1400], R106 ;  /* 0x0014006a00007988 */ /* 0x0001e8000800040c */
[----:B------:R1:W-:Y:S04]  /*2790*/  STS.U16 [R0+UR12+0x1600], R110 ;  /* 0x0016006e00007988 */ /* 0x0003e8000800040c */
[----:B------:R-:W-:Y:S04]  /*27a0*/  STS.U16 [R0+UR12+0x1800], R116 ;  /* 0x0018007400007988 */ /* 0x000fe8000800040c */
[----:B--2---:R-:W-:Y:S04]  /*27b0*/  STS.U16 [R0+UR12+0x1a00], R120 ;  /* 0x001a007800007988 */ /* 0x004fe8000800040c */
[----:B-----5:R-:W-:Y:S04]  /*27c0*/  STS.U16 [R0+UR12+0x1c00], R97 ;  /* 0x001c006100007988 */ /* 0x020fe8000800040c */
[----:B---3--:R-:W-:Y:S04]  /*27d0*/  STS.U16 [R0+UR12+0x1e00], R101 ;  /* 0x001e006500007988 */ /* 0x008fe8000800040c */
[----:B------:R-:W-:Y:S04]  /*27e0*/  STS.U16 [R94+UR12+0x1100], R121 ;  /* 0x001100795e007988 */ /* 0x000fe8000800040c */
[----:B------:R-:W-:Y:S04]  /*27f0*/  STS.U16 [R94+UR12+0x1300], R125 ;  /* 0x0013007d5e007988 */ /* 0x000fe8000800040c */
[----:B------:R2:W-:Y:S04]  /*2800*/  STS.U16 [R94+UR12+0x1500], R108 ;  /* 0x0015006c5e007988 */ /* 0x0005e8000800040c */
[----:B------:R-:W-:Y:S04]  /*2810*/  STS.U16 [R94+UR12+0x1700], R112 ;  /* 0x001700705e007988 */ /* 0x000fe8000800040c */
[----:B------:R3:W-:Y:S04]  /*2820*/  STS.U16 [R94+UR12+0x1900], R118 ;  /* 0x001900765e007988 */ /* 0x0007e8000800040c */
[----:B------:R4:W-:Y:S04]  /*2830*/  STS.U16 [R94+UR12+0x1b00], R114 ;  /* 0x001b00725e007988 */ /* 0x0009e8000800040c */
[----:B------:R4:W-:Y:S04]  /*2840*/  STS.U16 [R94+UR12+0x1d00], R99 ;  /* 0x001d00635e007988 */ /* 0x0009e8000800040c */
[----:B------:R4:W-:Y:S01]  /*2850*/  STS.U16 [R94+UR12+0x1f00], R103 ;  /* 0x001f00675e007988 */ /* 0x0009e2000800040c */
[----:B------:R5:W-:Y:S06]  /*2860*/  MEMBAR.ALL.CTA ;  /* 0x0000000000007992 */ /* 0x000bec0000008000 */
[----:B-----5:R-:W5:Y:S02]  /*2870*/  FENCE.VIEW.ASYNC.S ;  /* 0x00000000000073c6 */ /* 0x020f640000000000 */
[----:B-----5:R-:W-:Y:S06]  /*2880*/  BAR.SYNC.DEFER_BLOCKING 0x0 ;  /* 0x0000000000007b1d */ /* 0x020fec0000010000 */
[----:B------:R-:W-:Y:S01]  /*2890*/  UMOV UR16, UR4 ;  /* 0x0000000400107c82 */ /* 0x000fe20008000000 */
[----:B------:R-:W-:Y:S01]  /*28a0*/  UMOV UR17, 0x40000040 ;  /* 0x4000004000117882 */ /* 0x000fe20000000000 */
[----:B------:R-:W-:Y:S01]  /*28b0*/  UMOV UR18, UR6 ;  /* 0x0000000600127c82 */ /* 0x000fe20008000000 */
[----:B------:R-:W-:Y:S01]  /*28c0*/  UMOV UR19, 0x80000020 ;  /* 0x8000002000137882 */ /* 0x000fe20000000000 */
[----:B------:R-:W-:-:S06]  /*28d0*/  WARPGROUP.ARRIVE ;  /* 0x00000000000079c5 */ /* 0x000fcc0000000000 */
[----:B------:R-:W-:Y:S01]  /*28e0*/  HGMMA.64x64x16.F32 R24, gdesc[UR16].tnspA, R24 ;  /* 0x20e00000101879f0 */ /* 0x000fe20008700818 */
[----:B------:R-:W-:-:S05]  /*28f0*/  VIADD R92, R92, 0xffffffff ;  /* 0xffffffff5c5c7836 */ /* 0x000fca0000000000 */
[----:B------:R-:W-:Y:S01]  /*2900*/  ISETP.NE.U32.AND P0, PT, R92, RZ, PT ;  /* 0x000000ff5c00720c */ /* 0x000fe20003f05070 */
[C---:B------:R-:W-:Y:S01]  /*2910*/  IMAD.WIDE R12, R19.reuse, 0x2, R10 ;  /* 0x00000002130c7825 */ /* 0x040fe200078e020a */
[----:B------:R-:W-:Y:S03]  /*2920*/  HGMMA.64x64x16.F32 R24, gdesc[UR8].tnspA, R24, gsb0 ;  /* 0x20e00000081879f0 */ /* 0x000fe60008000818 */
[----:B------:R-:W-:-:S04]  /*2930*/  IMAD.WIDE R10, R19, 0x2, R8 ;  /* 0x00000002130a7825 */ /* 0x000fc800078e0208 */
[----:B------:R-:W-:-:S04]  /*2940*/  IMAD.WIDE R8, R19, 0x2, R6 ;  /* 0x0000000213087825 */ /* 0x000fc800078e0206 */
[----:B------:R-:W-:Y:S01]  /*2950*/  IMAD.WIDE R6, R19, 0x2, R4 ;  /* 0x0000000213067825 */ /* 0x000fe200078e0204 */
[----:B------:R-:W-:-:S03]  /*2960*/  UIADD3 UR13, UR13, -0x20, URZ ;  /* 0xffffffe00d0d7890 */ /* 0x000fc6000fffe03f */
[----:B------:R-:W-:-:S04]  /*2970*/  IMAD.WIDE R4, R19, 0x2, R2 ;  /* 0x0000000213047825 */ /* 0x000fc800078e0202 */
[----:B------:R-:W-:-:S04]  /*2980*/  IMAD.WIDE R2, R19, 0x2, R90 ;  /* 0x0000000213027825 */ /* 0x000fc800078e025a */
[----:B------:R-:W-:-:S04]  /*2990*/  IMAD.WIDE R90, R19, 0x2, R88 ;  /* 0x00000002135a7825 */ /* 0x000fc800078e0258 */
[----:B0-----:R-:W-:-:S04]  /*29a0*/  IMAD.WIDE R106, R19, 0x2, R78 ;  /* 0x00000002136a7825 */ /* 0x001fc800078e024e */
[----:B-1----:R-:W-:-:S04]  /*29b0*/  IMAD.WIDE R110, R19, 0x2, R74 ;  /* 0x00000002136e7825 */ /* 0x002fc800078e024a */
[----:B------:R-:W-:-:S04]  /*29c0*/  IMAD.WIDE R88, R19, 0x2, R86 ;  /* 0x0000000213587825 */ /* 0x000fc800078e0256 */
[----:B------:R-:W-:-:S04]  /*29d0*/  IMAD.WIDE R86, R19, 0x2, R84 ;  /* 0x0000000213567825 */ /* 0x000fc800078e0254 */
[----:B------:R-:W-:-:S04]  /*29e0*/  IMAD.WIDE R84, R19, 0x2, R82 ;  /* 0x0000000213547825 */ /* 0x000fc800078e0252 */
[----:B------:R-:W-:-:S04]  /*29f0*/  IMAD.WIDE R82, R19, 0x2, R80 ;  /* 0x0000000213527825 */ /* 0x000fc800078e0250 */
[----:B------:R-:W-:-:S04]  /*2a00*/  IMAD.WIDE R78, R19, 0x2, R76 ;  /* 0x00000002134e7825 */ /* 0x000fc800078e024c */
[----:B--2---:R-:W-:Y:S02]  /*2a10*/  IMAD.MOV.U32 R108, RZ, RZ, R107 ;  /* 0x000000ffff6c7224 */ /* 0x004fe400078e006b */
[----:B------:R-:W-:Y:S02]  /*2a20*/  IMAD.MOV.U32 R123, RZ, RZ, R111 ;  /* 0x000000ffff7b7224 */ /* 0x000fe400078e006f */
[----:B------:R-:W-:-:S04]  /*2a30*/  IMAD.WIDE R120, R19, 0x2, R72 ;  /* 0x0000000213787825 */ /* 0x000fc800078e0248 */
[----:B---3--:R-:W-:-:S04]  /*2a40*/  IMAD.WIDE R118, R19, 0x2, R70 ;  /* 0x0000000213767825 */ /* 0x008fc800078e0246 */
[----:B------:R-:W-:Y:S01]  /*2a50*/  IMAD.WIDE R68, R67, 0x2, R68 ;  /* 0x0000000243447825 */ /* 0x000fe200078e0244 */
[----:B------:R-:W-:Y:S02]  /*2a60*/  WARPGROUP.DEPBAR.LE gsb0, 0x0 ;  /* 0x00008000000079c5 */ /* 0x000fe40000010000 */
[----:B----4-:R-:W-:Y:S05]  /*2a70*/  @P0 BRA `(.L_x_1) ;  /* 0xfffffff000700947 */ /* 0x010fea000383ffff */
[----:B------:R-:W-:Y:S02]  /*2a80*/  F2FP.F16.F32.PACK_AB R51, R55, R51 ;  /* 0x000000333733723e */ /* 0x000fe400000000ff */
[----:B------:R-:W-:Y:S02]  /*2a90*/  F2FP.F16.F32.PACK_AB R50, R54, R50 ;  /* 0x000000323632723e */ /* 0x000fe400000000ff */
[----:B------:R-:W-:Y:S02]  /*2aa0*/  F2FP.F16.F32.PACK_AB R49, R53, R49 ;  /* 0x000000313531723e */ /* 0x000fe400000000ff */
[----:B------:R-:W-:Y:S02]  /*2ab0*/  F2FP.F16.F32.PACK_AB R48, R52, R48 ;  /* 0x000000303430723e */ /* 0x000fe400000000ff */
[----:B------:R-:W-:Y:S02]  /*2ac0*/  F2FP.F16.F32.PACK_AB R43, R47, R43 ;  /* 0x0000002b2f2b723e */ /* 0x000fe400000000ff */
[----:B------:R-:W-:-:S02]  /*2ad0*/  F2FP.F16.F32.PACK_AB R42, R46, R42 ;  /* 0x0000002a2e2a723e */ /* 0x000fc400000000ff */
        /* <DEDUP_REMOVED lines=9> */
[----:B------:R-:W-:-:S07]  /*2b70*/  F2FP.F16.F32.PACK_AB R28, R28, R24 ;  /* 0x000000181c1c723e */ /* 0x000fce00000000ff */
.L_x_0:
[----:B------:R-:W-:Y:S01]  /*2b80*/  BAR.SYNC.DEFER_BLOCKING 0x0 ;  /* 0x0000000000007b1d */ /* 0x000fe20000010000 */
[C---:B------:R-:W-:Y:S01]  /*2b90*/  IMAD.SHL.U32 R0, R18.reuse, 0x80, RZ ;  /* 0x0000008012007824 */ /* 0x040fe200078e00ff */
[C---:B------:R-:W-:Y:S01]  /*2ba0*/  LOP3.LUT R5, R15.reuse, R16, RZ, 0xfc, !PT ;  /* 0x000000100f057212 */ /* 0x040fe200078efcff */
[C---:B------:R-:W-:Y:S01]  /*2bb0*/  IMAD.SHL.U32 R26, R18.reuse, 0x10, RZ ;  /* 0x00000010121a7824 */ /* 0x040fe200078e00ff */
[----:B------:R-:W-:Y:S01]  /*2bc0*/  LOP3.LUT R2, R15, 0x3c, R16, 0xfe, !PT ;  /* 0x0000003c0f027812 */ /* 0x000fe200078efe10 */
[----:B------:R-:W-:Y:S01]  /*2bd0*/  IMAD.SHL.U32 R18, R18, 0x8, RZ ;  /* 0x0000000812127824 */ /* 0x000fe200078e00ff */
[----:B------:R-:W-:Y:S01]  /*2be0*/  LOP3.LUT R3, R0, 0x400, RZ, 0xc0, !PT ;  /* 0x0000040000037812 */ /* 0x000fe200078ec0ff */
[----:B------:R-:W-:Y:S01]  /*2bf0*/  ULDC.64 UR6, c[0x0][0x228] ;  /* 0x00008a0000067ab9 */ /* 0x000fe20000000a00 */
[----:B------:R-:W-:Y:S01]  /*2c00*/  LOP3.LUT R0, R26, 0x70, RZ, 0xc0, !PT ;  /* 0x000000701a007812 */ /* 0x000fe200078ec0ff */
[----:B------:R-:W-:Y:S01]  /*2c10*/  ULDC UR4, c[0x0][0x244] ;  /* 0x0000910000047ab9 */ /* 0x000fe20000000800 */
[----:B------:R-:W-:-:S02]  /*2c20*/  LOP3.LUT R18, R18, 0x380, RZ, 0xc0, !PT ;  /* 0x0000038012127812 */ /* 0x000fc400078ec0ff */
[----:B------:R-:W-:Y:S02]  /*2c30*/  IADD3 R3, R3, UR12, R0 ;  /* 0x0000000c03037c10 */ /* 0x000fe4000fffe000 */
[----:B------:R-:W-:Y:S01]  /*2c40*/  LOP3.LUT R26, R26, 0x7f0, RZ, 0xc0, !PT ;  /* 0x000007f01a1a7812 */ /* 0x000fe200078ec0ff */
[----:B------:R-:W0:Y:S01]  /*2c50*/  LDC R0, c[0x0][0x248] ;  /* 0x00009200ff007b82 */ /* 0x000e220000000800 */
[----:B------:R-:W-:Y:S01]  /*2c60*/  ISETP.GE.AND P0, PT, R14, UR6, PT ;  /* 0x000000060e007c0c */ /* 0x000fe2000bf06270 */
[----:B------:R-:W-:Y:S01]  /*2c70*/  IMAD.IADD R44, R18, 0x1, R3 ;  /* 0x00000001122c7824 */ /* 0x000fe200078e0203 */
[--C-:B------:R-:W-:Y:S01]  /*2c80*/  LOP3.LUT R27, R15, 0x3a, R16.reuse, 0xfe, !PT ;  /* 0x0000003a0f1b7812 */ /* 0x100fe200078efe10 */
[----:B------:R-:W-:Y:S01]  /*2c90*/  IMAD R14, R14, UR4, RZ ;  /* 0x000000040e0e7c24 */ /* 0x000fe2000f8e02ff */
[----:B------:R-:W-:Y:S01]  /*2ca0*/  ISETP.LT.AND P1, PT, R5, UR7, !P0 ;  /* 0x0000000705007c0c */ /* 0x000fe2000c721270 */
[----:B------:R-:W-:Y:S01]  /*2cb0*/  ULDC.64 UR4, c[0x0][0x220] ;  /* 0x0000880000047ab9 */ /* 0x000fe20000000a00 */
[----:B------:R-:W-:Y:S01]  /*2cc0*/  LOP3.LUT R3, R15, 0x38, R16, 0xfe, !PT ;  /* 0x000000380f037812 */ /* 0x000fe200078efe10 */
[----:B------:R1:W-:Y:S01]  /*2cd0*/  STSM.16.M88.4 [R44], R28 ;  /* 0x0000001c2c007844 */ /* 0x0003e20000000200 */
[----:B------:R-:W-:-:S02]  /*2ce0*/  LEA R12, P2, R14, UR4, 0x1 ;  /* 0x000000040e0c7c11 */ /* 0x000fc4000f8408ff */
[C-C-:B------:R-:W-:Y:S01]  /*2cf0*/  LOP3.LUT R17, R15.reuse, 0x36, R16.reuse, 0xfe, !PT ;  /* 0x000000360f117812 */ /* 0x140fe200078efe10 */
[----:B------:R-:W-:Y:S01]  /*2d00*/  BAR.SYNC.DEFER_BLOCKING 0x0 ;  /* 0x0000000000007b1d */ /* 0x000fe20000010000 */
[----:B------:R-:W-:Y:S02]  /*2d10*/  LEA.HI.X.SX32 R14, R14, UR5, 0x1, P2 ;  /* 0x000000050e0e7c11 */ /* 0x000fe400090f0eff */
[C-C-:B------:R-:W-:Y:S02]  /*2d20*/  LOP3.LUT R13, R15.reuse, 0x34, R16.reuse, 0xfe, !PT ;  /* 0x000000340f0d7812 */ /* 0x140fe400078efe10 */
[C-C-:B------:R-:W-:Y:S02]  /*2d30*/  LOP3.LUT R36, R15.reuse, 0x32, R16.reuse, 0xfe, !PT ;  /* 0x000000320f247812 */ /* 0x140fe400078efe10 */
[C-C-:B------:R-:W-:Y:S02]  /*2d40*/  LOP3.LUT R18, R15.reuse, 0x30, R16.reuse, 0xfe, !PT ;  /* 0x000000300f127812 */ /* 0x140fe400078efe10 */
[--C-:B------:R-:W-:Y:S01]  /*2d50*/  LOP3.LUT R19, R15, 0x2e, R16.reuse, 0xfe, !PT ;  /* 0x0000002e0f137812 */ /* 0x100fe200078efe10 */
[----:B0-----:R-:W-:Y:S01]  /*2d60*/  IMAD R71, R5, R0, RZ ;  /* 0x0000000005477224 */ /* 0x001fe200078e02ff */
[----:B------:R-:W-:-:S02]  /*2d70*/  LOP3.LUT R24, R15, 0x2c, R16, 0xfe, !PT ;  /* 0x0000002c0f187812 */ /* 0x000fc400078efe10 */
[C-C-:B------:R-:W-:Y:S02]  /*2d80*/  LOP3.LUT R25, R15.reuse, 0x2a, R16.reuse, 0xfe, !PT ;  /* 0x0000002a0f197812 */ /* 0x140fe400078efe10 */
[C-C-:B------:R-:W-:Y:S02]  /*2d90*/  LOP3.LUT R46, R15.reuse, 0x28, R16.reuse, 0xfe, !PT ;  /* 0x000000280f2e7812 */ /* 0x140fe400078efe10 */
[C-C-:B------:R-:W-:Y:S02]  /*2da0*/  LOP3.LUT R52, R15.reuse, 0x26, R16.reuse, 0xfe, !PT ;  /* 0x000000260f347812 */ /* 0x140fe400078efe10 */
[C-C-:B------:R-:W-:Y:S02]  /*2db0*/  LOP3.LUT R54, R15.reuse, 0x24, R16.reuse, 0xfe, !PT ;  /* 0x000000240f367812 */ /* 0x140fe400078efe10 */
[C-C-:B------:R-:W-:Y:S01]  /*2dc0*/  LOP3.LUT R56, R15.reuse, 0x22, R16.reuse, 0xfe, !PT ;  /* 0x000000220f387812 */ /* 0x140fe200078efe10 */
[----:B------:R-:W0:Y:S01]  /*2dd0*/  LDS.128 R20, [R26+UR12] ;  /* 0x0000000c1a147984 */ /* 0x000e220008000c00 */
[----:B------:R-:W-:-:S02]  /*2de0*/  LOP3.LUT R58, R15, 0x20, R16, 0xfe, !PT ;  /* 0x000000200f3a7812 */ /* 0x000fc400078efe10 */
[C-C-:B------:R-:W-:Y:S01]  /*2df0*/  LOP3.LUT R38, R15.reuse, 0x3e, R16.reuse, 0xfe, !PT ;  /* 0x0000003e0f267812 */ /* 0x140fe200078efe10 */
[----:B------:R-:W-:Y:S01]  /*2e00*/  BAR.SYNC.DEFER_BLOCKING 0x0 ;  /* 0x0000000000007b1d */ /* 0x000fe20000010000 */
[C-C-:B------:R-:W-:Y:S02]  /*2e10*/  LOP3.LUT R37, R15.reuse, 0x1e, R16.reuse, 0xfe, !PT ;  /* 0x0000001e0f257812 */ /* 0x140fe400078efe10 */
[C-C-:B------:R-:W-:Y:S02]  /*2e20*/  LOP3.LUT R39, R15.reuse, 0x1c, R16.reuse, 0xfe, !PT ;  /* 0x0000001c0f277812 */ /* 0x140fe400078efe10 */
[C-C-:B------:R-:W-:Y:S02]  /*2e30*/  LOP3.LUT R45, R15.reuse, 0x1a, R16.reuse, 0xfe, !PT ;  /* 0x0000001a0f2d7812 */ /* 0x140fe400078efe10 */
[C-C-:B------:R-:W-:Y:S02]  /*2e40*/  LOP3.LUT R47, R15.reuse, 0x18, R16.reuse, 0xfe, !PT ;  /* 0x000000180f2f7812 */ /* 0x140fe400078efe10 */
[----:B------:R-:W-:-:S02]  /*2e50*/  LOP3.LUT R53, R15, 0x16, R16, 0xfe, !PT ;  /* 0x000000160f357812 */ /* 0x000fc400078efe10 */
[C-C-:B------:R-:W-:Y:S02]  /*2e60*/  LOP3.LUT R55, R15.reuse, 0x14, R16.reuse, 0xfe, !PT ;  /* 0x000000140f377812 */ /* 0x140fe400078efe10 */
[C-C-:B------:R-:W-:Y:S02]  /*2e70*/  LOP3.LUT R57, R15.reuse, 0x12, R16.reuse, 0xfe, !PT ;  /* 0x000000120f397812 */ /* 0x140fe400078efe10 */
[C-C-:B------:R-:W-:Y:S02]  /*2e80*/  LOP3.LUT R59, R15.reuse, 0x10, R16.reuse, 0xfe, !PT ;  /* 0x000000100f3b7812 */ /* 0x140fe400078efe10 */
[C-C-:B------:R-:W-:Y:S02]  /*2e90*/  LOP3.LUT R61, R15.reuse, 0xe, R16.reuse, 0xfe, !PT ;  /* 0x0000000e0f3d7812 */ /* 0x140fe400078efe10 */
[C-C-:B------:R-:W-:Y:S02]  /*2ea0*/  LOP3.LUT R63, R15.reuse, 0xc, R16.reuse, 0xfe, !PT ;  /* 0x0000000c0f3f7812 */ /* 0x140fe400078efe10 */
[----:B------:R-:W-:-:S02]  /*2eb0*/  LOP3.LUT R65, R15, 0xa, R16, 0xfe, !PT ;  /* 0x0000000a0f417812 */ /* 0x000fc400078efe10 */
[C-C-:B------:R-:W-:Y:S01]  /*2ec0*/  LOP3.LUT R67, R15.reuse, 0x8, R16.reuse, 0xfe, !PT ;  /* 0x000000080f437812 */ /* 0x140fe200078efe10 */
[----:B------:R2:W-:Y:S01]  /*2ed0*/  STSM.16.M88.4 [R44], R32 ;  /* 0x000000202c007844 */ /* 0x0005e20000000200 */
[C-C-:B-1----:R-:W-:Y:S02]  /*2ee0*/  LOP3.LUT R31, R15.reuse, 0x6, R16.reuse, 0xfe, !PT ;  /* 0x000000060f1f7812 */ /* 0x142fe400078efe10 */
[--C-:B------:R-:W-:Y:S01]  /*2ef0*/  LOP3.LUT R69, R15, 0x4, R16.reuse, 0xfe, !PT ;  /* 0x000000040f457812 */ /* 0x100fe200078efe10 */
[----:B------:R-:W-:Y:S01]  /*2f00*/  BAR.SYNC.DEFER_BLOCKING 0x0 ;  /* 0x0000000000007b1d */ /* 0x000fe20000010000 */
[----:B------:R-:W-:Y:S02]  /*2f10*/  LEA R28, P2, R71, R12, 0x1 ;  /* 0x0000000c471c7211 */ /* 0x000fe400078408ff */
[--C-:B------:R-:W-:Y:S02]  /*2f20*/  LOP3.LUT R15, R15, 0x2, R16.reuse, 0xfe, !PT ;  /* 0x000000020f0f7812 */ /* 0x100fe400078efe10 */
[----:B------:R-:W-:Y:S01]  /*2f30*/  LEA.HI.X.SX32 R29, R71, R14, 0x1, P2 ;  /* 0x0000000e471d7211 */ /* 0x000fe200010f0eff */
[----:B------:R-:W-:Y:S01]  /*2f40*/  IMAD R71, R0, 0x20, R71 ;  /* 0x0000002000477824 */ /* 0x000fe200078e0247 */
[C---:B------:R-:W-:Y:S01]  /*2f50*/  ISETP.LT.AND P2, PT, R15.reuse, UR7, !P0 ;  /* 0x000000070f007c0c */ /* 0x040fe2000c741270 */
[-C--:B------:R-:W-:Y:S01]  /*2f60*/  IMAD R15, R15, R0.reuse, RZ ;  /* 0x000000000f0f7224 */ /* 0x080fe200078e02ff */
[C---:B------:R-:W-:Y:S01]  /*2f70*/  ISETP.LT.AND P3, PT, R69.reuse, UR7, !P0 ;  /* 0x0000000745007c0c */ /* 0x040fe2000c761270 */
[-C--:B------:R-:W-:Y:S01]  /*2f80*/  IMAD R69, R69, R0.reuse, RZ ;  /* 0x0000000045457224 */ /* 0x080fe200078e02ff */
[C---:B------:R-:W-:Y:S01]  /*2f90*/  ISETP.LT.AND P4, PT, R31.reuse, UR7, !P0 ;  /* 0x000000071f007c0c */ /* 0x040fe2000c781270 */
[----:B--2---:R-:W-:Y:S01]  /*2fa0*/  IMAD R35, R31, R0, RZ ;  /* 0x000000001f237224 */ /* 0x004fe200078e02ff */
[----:B0-----:R-:W-:-:S02]  /*2fb0*/  PRMT R16, R21, 0x7632, R16 ;  /* 0x0000763215107816 */ /* 0x001fc40000000010 */
[-C--:B------:R-:W-:Y:S02]  /*2fc0*/  LEA R32, P6, R69, R12.reuse, 0x1 ;  /* 0x0000000c45207211 */ /* 0x080fe400078c08ff */
[----:B------:R-:W-:Y:S02]  /*2fd0*/  LEA R34, P5, R35, R12, 0x1 ;  /* 0x0000000c23227211 */ /* 0x000fe400078a08ff */
[-C--:B------:R-:W-:Y:S02]  /*2fe0*/  LEA.HI.X.SX32 R33, R69, R14.reuse, 0x1, P6 ;  /* 0x0000000e45217211 */ /* 0x080fe400030f0eff */
[----:B------:R-:W-:Y:S01]  /*2ff0*/  LEA.HI.X.SX32 R35, R35, R14, 0x1, P5 ;  /* 0x0000000e23237211 */ /* 0x000fe200028f0eff */
[----:B------:R-:W0:Y:S01]  /*3000*/  LDS.128 R8, [R26+UR12] ;  /* 0x0000000c1a087984 */ /* 0x000e220008000c00 */
[----:B------:R-:W-:Y:S06]  /*3010*/  BAR.SYNC.DEFER_BLOCKING 0x0 ;  /* 0x0000000000007b1d */ /* 0x000fec0000010000 */
[----:B------:R-:W-:Y:S02]  /*3020*/  STSM.16.M88.4 [R44], R40 ;  /* 0x000000282c007844 */ /* 0x000fe40000000200 */
[----:B------:R-:W-:Y:S06]  /*3030*/  BAR.SYNC.DEFER_BLOCKING 0x0 ;  /* 0x0000000000007b1d */ /* 0x000fec0000010000 */
[----:B------:R-:W1:Y:S02]  /*3040*/  LDS.128 R4, [R26+UR12] ;  /* 0x0000000c1a047984 */ /* 0x000e640008000c00 */
[----:B------:R-:W-:Y:S06]  /*3050*/  BAR.SYNC.DEFER_BLOCKING 0x0 ;  /* 0x0000000000007b1d */ /* 0x000fec0000010000 */
[----:B------:R-:W-:Y:S02]  /*3060*/  STSM.16.M88.4 [R44], R48 ;  /* 0x000000302c007844 */ /* 0x000fe40000000200 */
[----:B------:R-:W-:Y:S06]  /*3070*/  BAR.SYNC.DEFER_BLOCKING 0x0 ;  /* 0x0000000000007b1d */ /* 0x000fec0000010000 */
[----:B------:R2:W-:Y:S01]  /*3080*/  @P1 STG.E.U16 desc[UR14][R28.64], R20 ;  /* 0x000000141c001986 */ /* 0x0005e2000c10150e */
[----:B------:R-:W-:-:S04]  /*3090*/  LEA R30, P1, R15, R12, 0x1 ;  /* 0x0000000c0f1e7211 */ /* 0x000fc800078208ff */
[----:B------:R-:W-:Y:S02]  /*30a0*/  LEA.HI.X.SX32 R31, R15, R14, 0x1, P1 ;  /* 0x0000000e0f1f7211 */ /* 0x000fe400008f0eff */
[C---:B------:R-:W-:Y:S01]  /*30b0*/  ISETP.LT.AND P1, PT, R67.reuse, UR7, !P0 ;  /* 0x0000000743007c0c */ /* 0x040fe2000c721270 */
[----:B------:R-:W-:Y:S01]  /*30c0*/  IMAD R67, R67, R0, RZ ;  /* 0x0000000043437224 */ /* 0x000fe200078e02ff */
[----:B------:R-:W-:Y:S01]  /*30d0*/  PRMT R15, R20, 0x7632, R15 ;  /* 0x00007632140f7816 */ /* 0x000fe2000000000f */
[----:B------:R3:W-:Y:S01]  /*30e0*/  @P2 STG.E.U16 desc[UR14][R30.64], R21 ;  /* 0x000000151e002986 */ /* 0x0007e2000c10150e */
[----:B------:R-:W-:Y:S02]  /*30f0*/  ISETP.LT.AND P2, PT, R27, UR7, !P0 ;  /* 0x000000071b007c0c */ /* 0x000fe4000c741270 */
[----:B--2---:R-:W-:Y:S01]  /*3100*/  LEA R28, P6, R67, R12, 0x1 ;  /* 0x0000000c431c7211 */ /* 0x004fe200078c08ff */
[----:B------:R2:W-:Y:S01]  /*3110*/  @P3 STG.E.U16 desc[UR14][R32.64], R22 ;  /* 0x0000001620003986 */ /* 0x0005e2000c10150e */
[C---:B------:R-:W-:Y:S01]  /*3120*/  ISETP.LT.AND P3, PT, R61.reuse, UR7, !P0 ;  /* 0x000000073d007c0c */ /* 0x040fe2000c761270 */
[----:B------:R-:W-:Y:S01]  /*3130*/  IMAD R61, R61, R0, RZ ;  /* 0x000000003d3d7224 */ /* 0x000fe200078e02ff */
[----:B------:R-:W-:Y:S01]  /*3140*/  LEA.HI.X.SX32 R29, R67, R14, 0x1, P6 ;  /* 0x0000000e431d7211 */ /* 0x000fe200030f0eff */
[----:B------:R-:W-:Y:S01]  /*3150*/  @P4 STG.E.U16 desc[UR14][R34.64], R23 ;  /* 0x0000001722004986 */ /* 0x000fe2000c10150e */
[C---:B------:R-:W-:Y:S01]  /*3160*/  ISETP.LT.AND P4, PT, R65.reuse, UR7, !P0 ;  /* 0x0000000741007c0c */ /* 0x040fe2000c781270 */
[-C--:B------:R-:W-:Y:S01]  /*3170*/  IMAD R65, R65, R0.reuse, RZ ;  /* 0x0000000041417224 */ /* 0x080fe200078e02ff */
[----:B------:R-:W-:Y:S01]  /*3180*/  PRMT R27, R22, 0x7632, R27 ;  /* 0x00007632161b7816 */ /* 0x000fe2000000001b */
[----:B------:R4:W-:Y:S01]  /*3190*/  @P1 STG.E.U16 desc[UR14][R28.64], R15 ;  /* 0x0000000f1c001986 */ /* 0x0009e2000c10150e */
[C---:B------:R-:W-:Y:S01]  /*31a0*/  ISETP.LT.AND P1, PT, R63.reuse, UR7, !P0 ;  /* 0x000000073f007c0c */ /* 0x040fe2000c721270 */
[----:B------:R-:W-:Y:S01]  /*31b0*/  IMAD R63, R63, R0, RZ ;  /* 0x000000003f3f7224 */ /* 0x000fe200078e02ff */
[----:B------:R-:W-:-:S04]  /*31c0*/  LEA R20, P5, R65, R12, 0x1 ;  /* 0x0000000c41147211 */ /* 0x000fc800078a08ff */
[----:B---3--:R-:W-:Y:S02]  /*31d0*/  LEA.HI.X.SX32 R21, R65, R14, 0x1, P5 ;  /* 0x0000000e41157211 */ /* 0x008fe400028f0eff */
[-C--:B------:R-:W-:Y:S02]  /*31e0*/  LEA R30, P6, R63, R12.reuse, 0x1 ;  /* 0x0000000c3f1e7211 */ /* 0x080fe400078c08ff */
[----:B--2---:R-:W-:Y:S01]  /*31f0*/  LEA R22, P5, R61, R12, 0x1 ;  /* 0x0000000c3d167211 */ /* 0x004fe200078a08ff */
[----:B------:R-:W-:Y:S01]  /*3200*/  @P4 STG.E.U16 desc[UR14][R20.64], R16 ;  /* 0x0000001014004986 */ /* 0x000fe2000c10150e */
[C---:B------:R-:W-:Y:S01]  /*3210*/  ISETP.LT.AND P4, PT, R59.reuse, UR7, !P0 ;  /* 0x000000073b007c0c */ /* 0x040fe2000c781270 */
[----:B------:R-:W-:Y:S01]  /*3220*/  IMAD R59, R59, R0, RZ ;  /* 0x000000003b3b7224 */ /* 0x000fe200078e02ff */
[----:B----4-:R-:W-:Y:S02]  /*3230*/  PRMT R29, R23, 0x7632, R29 ;  /* 0x00007632171d7816 */ /* 0x010fe4000000001d */
[----:B------:R-:W-:-:S02]  /*3240*/  LEA.HI.X.SX32 R31, R63, R14, 0x1, P6 ;  /* 0x0000000e3f1f7211 */ /* 0x000fc400030f0eff */
[----:B------:R-:W-:Y:S02]  /*3250*/  LEA.HI.X.SX32 R23, R61, R14, 0x1, P5 ;  /* 0x0000000e3d177211 */ /* 0x000fe400028f0eff */
[----:B------:R-:W-:Y:S01]  /*3260*/  LEA R28, P5, R59, R12, 0x1 ;  /* 0x0000000c3b1c7211 */ /* 0x000fe200078a08ff */
[----:B------:R-:W-:Y:S01]  /*3270*/  @P1 STG.E.U16 desc[UR14][R30.64], R27 ;  /* 0x0000001b1e001986 */ /* 0x000fe2000c10150e */
[C---:B------:R-:W-:Y:S01]  /*3280*/  ISETP.LT.AND P1, PT, R57.reuse, UR7, !P0 ;  /* 0x0000000739007c0c */ /* 0x040fe2000c721270 */
[-C--:B------:R-:W-:Y:S02]  /*3290*/  IMAD R57, R57, R0.reuse, RZ ;  /* 0x0000000039397224 */ /* 0x080fe400078e02ff */
[----:B------:R2:W-:Y:S01]  /*32a0*/  @P3 STG.E.U16 desc[UR14][R22.64], R29 ;  /* 0x0000001d16003986 */ /* 0x0005e2000c10150e */
[C---:B------:R-:W-:Y:S01]  /*32b0*/  ISETP.LT.AND P3, PT, R55.reuse, UR7, !P0 ;  /* 0x0000000737007c0c */ /* 0x040fe2000c761270 */
[----:B------:R-:W-:Y:S01]  /*32c0*/  IMAD R55, R55, R0, RZ ;  /* 0x0000000037377224 */ /* 0x000fe200078e02ff */
[----:B------:R-:W-:-:S04]  /*32d0*/  LEA R32, P6, R57, R12, 0x1 ;  /* 0x0000000c39207211 */ /* 0x000fc800078c08ff */
[-C--:B------:R-:W-:Y:S02]  /*32e0*/  LEA.HI.X.SX32 R33, R57, R14.reuse, 0x1, P6 ;  /* 0x0000000e39217211 */ /* 0x080fe400030f0eff */
[----:B--2---:R-:W-:Y:S02]  /*32f0*/  LEA.HI.X.SX32 R29, R59, R14, 0x1, P5 ;  /* 0x0000000e3b1d7211 */ /* 0x004fe400028f0eff */
[C---:B------:R-:W-:Y:S01]  /*3300*/  ISETP.LT.AND P5, PT, R53.reuse, UR7, !P0 ;  /* 0x0000000735007c0c */ /* 0x040fe2000c7a1270 */
[----:B------:R-:W-:Y:S02]  /*3310*/  IMAD R53, R53, R0, RZ ;  /* 0x0000000035357224 */ /* 0x000fe400078e02ff */
[----:B0-----:R0:W-:Y:S01]  /*3320*/  @P4 STG.E.U16 desc[UR14][R28.64], R8 ;  /* 0x000000081c004986 */ /* 0x0011e2000c10150e */
[-C--:B------:R-:W-:Y:S02]  /*3330*/  LEA R20, P4, R55, R12.reuse, 0x1 ;  /* 0x0000000c37147211 */ /* 0x080fe400078808ff */
[----:B------:R-:W-:Y:S01]  /*3340*/  LEA R22, P6, R53, R12, 0x1 ;  /* 0x0000000c35167211 */ /* 0x000fe200078c08ff */
[----:B------:R2:W-:Y:S01]  /*3350*/  @P1 STG.E.U16 desc[UR14][R32.64], R9 ;  /* 0x0000000920001986 */ /* 0x0005e2000c10150e */
[----:B------:R-:W-:-:S02]  /*3360*/  LEA.HI.X.SX32 R21, R55, R14, 0x1, P4 ;  /* 0x0000000e37157211 */ /* 0x000fc400020f0eff */
[C---:B------:R-:W-:Y:S01]  /*3370*/  ISETP.LT.AND P4, PT, R47.reuse, UR7, !P0 ;  /* 0x000000072f007c0c */ /* 0x040fe2000c781270 */
[----:B------:R-:W-:Y:S01]  /*3380*/  IMAD R47, R47, R0, RZ ;  /* 0x000000002f2f7224 */ /* 0x000fe200078e02ff */
[----:B------:R-:W-:Y:S01]  /*3390*/  LEA.HI.X.SX32 R23, R53, R14, 0x1, P6 ;  /* 0x0000000e35177211 */ /* 0x000fe200030f0eff */
[----:B------:R-:W-:Y:S01]  /*33a0*/  @P3 STG.E.U16 desc[UR14][R20.64], R10 ;  /* 0x0000000a14003986 */ /* 0x000fe2000c10150e */
[C---:B------:R-:W-:Y:S01]  /*33b0*/  ISETP.LT.AND P3, PT, R45.reuse, UR7, !P0 ;  /* 0x000000072d007c0c */ /* 0x040fe2000c761270 */
[----:B------:R-:W-:Y:S01]  /*33c0*/  IMAD R45, R45, R0, RZ ;  /* 0x000000002d2d7224 */ /* 0x000fe200078e02ff */
[----:B0-----:R-:W-:Y:S01]  /*33d0*/  LEA R28, P6, R47, R12, 0x1 ;  /* 0x0000000c2f1c7211 */ /* 0x001fe200078c08ff */
[----:B------:R0:W-:Y:S01]  /*33e0*/  @P5 STG.E.U16 desc[UR14][R22.64], R11 ;  /* 0x0000000b16005986 */ /* 0x0001e2000c10150e */
[----:B------:R-:W-:Y:S02]  /*33f0*/  ISETP.LT.AND P1, PT, R36, UR7, !P0 ;  /* 0x0000000724007c0c */ /* 0x000fe4000c721270 */
[----:B--2---:R-:W-:-:S02]  /*3400*/  PRMT R9, R8, 0x7632, R9 ;  /* 0x0000763208097816 */ /* 0x004fc40000000009 */
[----:B------:R-:W-:Y:S02]  /*3410*/  LEA R30, P5, R45, R12, 0x1 ;  /* 0x0000000c2d1e7211 */ /* 0x000fe400078a08ff */
[----:B------:R-:W-:Y:S02]  /*3420*/  LEA.HI.X.SX32 R29, R47, R14, 0x1, P6 ;  /* 0x0000000e2f1d7211 */ /* 0x000fe400030f0eff */
[C---:B------:R-:W-:Y:S01]  /*3430*/  ISETP.LT.AND P6, PT, R39.reuse, UR7, !P0 ;  /* 0x0000000727007c0c */ /* 0x040fe2000c7c1270 */
[----:B------:R-:W-:Y:S01]  /*3440*/  IMAD R39, R39, R0, RZ ;  /* 0x0000000027277224 */ /* 0x000fe200078e02ff */
[----:B------:R-:W-:Y:S01]  /*3450*/  LEA.HI.X.SX32 R31, R45, R14, 0x1, P5 ;  /* 0x0000000e2d1f7211 */ /* 0x000fe200028f0eff */
[----:B------:R2:W-:Y:S01]  /*3460*/  @P4 STG.E.U16 desc[UR14][R28.64], R9 ;  /* 0x000000091c004986 */ /* 0x0005e2000c10150e */
[----:B------:R-:W-:Y:S02]  /*3470*/  PRMT R15, R9, 0x7632, R15 ;  /* 0x00007632090f7816 */ /* 0x000fe4000000000f */
[----:B------:R-:W-:-:S02]  /*3480*/  LEA R8, P4, R39, R12, 0x1 ;  /* 0x0000000c27087211 */ /* 0x000fc400078808ff */
[----:B0-----:R-:W-:Y:S01]  /*3490*/  PRMT R11, R10, 0x7632, R11 ;  /* 0x000076320a0b7816 */ /* 0x001fe2000000000b */
[----:B------:R0:W-:Y:S01]  /*34a0*/  @P3 STG.E.U16 desc[UR14][R30.64], R15 ;  /* 0x0000000f1e003986 */ /* 0x0001e2000c10150e */
[C---:B------:R-:W-:Y:S01]  /*34b0*/  ISETP.LT.AND P3, PT, R37.reuse, UR7, !P0 ;  /* 0x0000000725007c0c */ /* 0x040fe2000c761270 */
[----:B------:R-:W-:Y:S01]  /*34c0*/  IMAD R37, R37, R0, RZ ;  /* 0x0000000025257224 */ /* 0x000fe200078e02ff */
[----:B------:R-:W-:Y:S02]  /*34d0*/  PRMT R16, R11, 0x7632, R16 ;  /* 0x000076320b107816 */ /* 0x000fe40000000010 */
[----:B--2---:R-:W-:Y:S02]  /*34e0*/  LEA.HI.X.SX32 R9, R39, R14, 0x1, P4 ;  /* 0x0000000e27097211 */ /* 0x004fe400020f0eff */
[-C--:B------:R-:W-:Y:S02]  /*34f0*/  LEA R20, P5, R37, R12.reuse, 0x1 ;  /* 0x0000000c25147211 */ /* 0x080fe400078a08ff */
[----:B------:R-:W-:Y:S01]  /*3500*/  ISETP.LT.AND P4, PT, R58, UR7, !P0 ;  /* 0x000000073a007c0c */ /* 0x000fe2000c781270 */
[----:B------:R2:W-:Y:S01]  /*3510*/  @P6 STG.E.U16 desc[UR14][R8.64], R11 ;  /* 0x0000000b08006986 */ /* 0x0005e2000c10150e */
[----:B------:R-:W-:Y:S01]  /*3520*/  LEA R10, P6, R71, R12, 0x1 ;  /* 0x0000000c470a7211 */ /* 0x000fe200078c08ff */
[----:B0-----:R-:W-:Y:S01]  /*3530*/  IMAD R15, R0, 0x2, R71 ;  /* 0x00000002000f7824 */ /* 0x001fe200078e0247 */
[----:B------:R-:W-:-:S02]  /*3540*/  LEA.HI.X.SX32 R21, R37, R14, 0x1, P5 ;  /* 0x0000000e25157211 */ /* 0x000fc400028f0eff */
[----:B------:R-:W-:Y:S01]  /*3550*/  ISETP.LT.AND P5, PT, R56, UR7, !P0 ;  /* 0x0000000738007c0c */ /* 0x000fe2000c7a1270 */
[----:B------:R-:W-:Y:S02]  /*3560*/  IMAD R27, R0, 0x2, R15 ;  /* 0x00000002001b7824 */ /* 0x000fe400078e020f */
[----:B------:R0:W-:Y:S01]  /*3570*/  @P3 STG.E.U16 desc[UR14][R20.64], R16 ;  /* 0x0000001014003986 */ /* 0x0001e2000c10150e */
[----:B------:R-:W-:Y:S02]  /*3580*/  ISETP.LT.AND P3, PT, R54, UR7, !P0 ;  /* 0x0000000736007c0c */ /* 0x000fe4000c761270 */
[----:B--2---:R-:W-:Y:S01]  /*3590*/  LEA.HI.X.SX32 R11, R71, R14, 0x1, P6 ;  /* 0x0000000e470b7211 */ /* 0x004fe200030f0eff */
[----:B------:R-:W-:Y:S01]  /*35a0*/  IMAD R9, R0, 0x2, R27 ;  /* 0x0000000200097824 */ /* 0x000fe200078e021b */
[----:B------:R-:W-:-:S03]  /*35b0*/  LEA R22, P6, R15, R12, 0x1 ;  /* 0x0000000c0f167211 */ /* 0x000fc600078c08ff */
[----:B-1----:R-:W-:Y:S01]  /*35c0*/  @P4 STG.E.U16 desc[UR14][R10.64], R4 ;  /* 0x000000040a004986 */ /* 0x002fe2000c10150e */
[----:B------:R-:W-:Y:S01]  /*35d0*/  LEA.HI.X.SX32 R23, R15, R14, 0x1, P6 ;  /* 0x0000000e0f177211 */ /* 0x000fe200030f0eff */
[----:B------:R-:W-:Y:S01]  /*35e0*/  IMAD R15, R0, 0x2, R9 ;  /* 0x00000002000f7824 */ /* 0x000fe200078e0209 */
[C---:B------:R-:W-:Y:S02]  /*35f0*/  LEA R28, P6, R27.reuse, R12, 0x1 ;  /* 0x0000000c1b1c7211 */ /* 0x040fe400078c08ff */
[----:B------:R-:W-:Y:S01]  /*3600*/  ISETP.LT.AND P4, PT, R52, UR7, !P0 ;  /* 0x0000000734007c0c */ /* 0x000fe2000c781270 */
[----:B------:R1:W-:Y:S01]  /*3610*/  @P5 STG.E.U16 desc[UR14][R22.64], R5 ;  /* 0x0000000516005986 */ /* 0x0003e2000c10150e */
[----:B------:R-:W-:Y:S02]  /*3620*/  LEA.HI.X.SX32 R29, R27, R14, 0x1, P6 ;  /* 0x0000000e1b1d7211 */ /* 0x000fe400030f0eff */
[C---:B0-----:R-:W-:Y:S02]  /*3630*/  LEA R20, P6, R9.reuse, R12, 0x1 ;  /* 0x0000000c09147211 */ /* 0x041fe400078c08ff */
[----:B------:R-:W-:Y:S01]  /*3640*/  ISETP.LT.AND P5, PT, R46, UR7, !P0 ;  /* 0x000000072e007c0c */ /* 0x000fe2000c7a1270 */
[----:B------:R-:W-:Y:S01]  /*3650*/  @P3 STG.E.U16 desc[UR14][R28.64], R6 ;  /* 0x000000061c003986 */ /* 0x000fe2000c10150e */
[----:B------:R-:W-:-:S02]  /*3660*/  LEA.HI.X.SX32 R21, R9, R14, 0x1, P6 ;  /* 0x0000000e09157211 */ /* 0x000fc400030f0eff */
[----:B------:R-:W-:Y:S01]  /*3670*/  ISETP.LT.AND P3, PT, R25, UR7, !P0 ;  /* 0x0000000719007c0c */ /* 0x000fe2000c761270 */
[----:B------:R-:W-:Y:S01]  /*3680*/  IMAD R25, R0, 0x2, R15 ;  /* 0x0000000200197824 */ /* 0x000fe200078e020f */
[C---:B------:R-:W-:Y:S01]  /*3690*/  LEA R30, P6, R15.reuse, R12, 0x1 ;  /* 0x0000000c0f1e7211 */ /* 0x040fe200078c08ff */
[----:B------:R-:W0:Y:S01]  /*36a0*/  LDS.128 R8, [R26+UR12] ;  /* 0x0000000c1a087984 */ /* 0x000e220008000c00 */
[----:B------:R-:W-:Y:S02]  /*36b0*/  PRMT R16, R4, 0x7632, R16 ;  /* 0x0000763204107816 */ /* 0x000fe40000000010 */
[----:B------:R-:W-:Y:S01]  /*36c0*/  LEA.HI.X.SX32 R31, R15, R14, 0x1, P6 ;  /* 0x0000000e0f1f7211 */ /* 0x000fe200030f0eff */
[----:B------:R-:W-:Y:S01]  /*36d0*/  IMAD R15, R0, 0x2, R25 ;  /* 0x00000002000f7824 */ /* 0x000fe200078e0219 */
[----:B-1----:R-:W-:Y:S01]  /*36e0*/  LEA R22, P6, R25, R12, 0x1 ;  /* 0x0000000c19167211 */ /* 0x002fe200078c08ff */
[----:B------:R1:W-:Y:S01]  /*36f0*/  @P4 STG.E.U16 desc[UR14][R20.64], R7 ;  /* 0x0000000714004986 */ /* 0x0003e2000c10150e */
[----:B------:R-:W-:-:S02]  /*3700*/  PRMT R5, R5, 0x7632, R5 ;  /* 0x0000763205057816 */ /* 0x000fc40000000005 */
[----:B------:R-:W-:Y:S01]  /*3710*/  LEA.HI.X.SX32 R23, R25, R14, 0x1, P6 ;  /* 0x0000000e19177211 */ /* 0x000fe200030f0eff */
[----:B------:R-:W-:Y:S01]  /*3720*/  @P5 STG.E.U16 desc[UR14][R30.64], R16 ;  /* 0x000000101e005986 */ /* 0x000fe2000c10150e */
[----:B------:R-:W-:Y:S02]  /*3730*/  ISETP.LT.AND P4, PT, R24, UR7, !P0 ;  /* 0x0000000718007c0c */ /* 0x000fe4000c781270 */
[----:B------:R-:W-:Y:S01]  /*3740*/  ISETP.LT.AND P5, PT, R19, UR7, !P0 ;  /* 0x0000000713007c0c */ /* 0x000fe2000c7a1270 */
[----:B------:R-:W-:Y:S01]  /*3750*/  IMAD R19, R0, 0x2, R15 ;  /* 0x0000000200137824 */ /* 0x000fe200078e020f */
[----:B------:R-:W-:Y:S01]  /*3760*/  LEA R4, P6, R15, R12, 0x1 ;  /* 0x0000000c0f047211 */ /* 0x000fe200078c08ff */
[----:B------:R2:W-:Y:S01]  /*3770*/  @P3 STG.E.U16 desc[UR14][R22.64], R5 ;  /* 0x0000000516003986 */ /* 0x0005e2000c10150e */
[----:B------:R-:W-:Y:S02]  /*3780*/  ISETP.LT.AND P3, PT, R18, UR7, !P0 ;  /* 0x0000000712007c0c */ /* 0x000fe4000c761270 */
[----:B-1----:R-:W-:-:S02]  /*3790*/  PRMT R20, R6, 0x7632, R20 ;  /* 0x0000763206147816 */ /* 0x002fc40000000014 */
[----:B--2---:R-:W-:Y:S02]  /*37a0*/  LEA.HI.X.SX32 R5, R15, R14, 0x1, P6 ;  /* 0x0000000e0f057211 */ /* 0x004fe400030f0eff */
[----:B------:R-:W-:Y:S02]  /*37b0*/  LEA R18, P6, R19, R12, 0x1 ;  /* 0x0000000c13127211 */ /* 0x000fe400078c08ff */
[----:B------:R-:W-:Y:S01]  /*37c0*/  PRMT R23, R7, 0x7632, R23 ;  /* 0x0000763207177816 */ /* 0x000fe20000000017 */
[C---:B------:R-:W-:Y:S01]  /*37d0*/  IMAD R7, R0.reuse, 0x2, R19 ;  /* 0x0000000200077824 */ /* 0x040fe200078e0213 */
[----:B------:R-:W-:Y:S01]  /*37e0*/  LEA.HI.X.SX32 R19, R19, R14, 0x1, P6 ;  /* 0x0000000e13137211 */ /* 0x000fe200030f0eff */
[----:B------:R-:W-:Y:S02]  /*37f0*/  @P4 STG.E.U16 desc[UR14][R4.64], R20 ;  /* 0x0000001404004986 */ /* 0x000fe4000c10150e */
[C---:B------:R-:W-:Y:S01]  /*3800*/  IMAD R15, R0.reuse, 0x2, R7 ;  /* 0x00000002000f7824 */ /* 0x040fe200078e0207 */
[-C--:B------:R-:W-:Y:S01]  /*3810*/  LEA R6, P4, R7, R12.reuse, 0x1 ;  /* 0x0000000c07067211 */ /* 0x080fe200078808ff */
[----:B------:R1:W-:Y:S02]  /*3820*/  @P5 STG.E.U16 desc[UR14][R18.64], R23 ;  /* 0x0000001712005986 */ /* 0x0003e4000c10150e */
[----:B------:R-:W-:Y:S01]  /*3830*/  IMAD R21, R0, 0x2, R15 ;  /* 0x0000000200157824 */ /* 0x000fe200078e020f */
[----:B------:R-:W-:-:S02]  /*3840*/  LEA R16, P5, R15, R12, 0x1 ;  /* 0x0000000c0f107211 */ /* 0x000fc400078a08ff */
[-C--:B------:R-:W-:Y:S02]  /*3850*/  LEA.HI.X.SX32 R7, R7, R14.reuse, 0x1, P4 ;  /* 0x0000000e07077211 */ /* 0x080fe400020f0eff */
[----:B------:R-:W-:Y:S02]  /*3860*/  ISETP.LT.AND P4, PT, R17, UR7, !P0 ;  /* 0x0000000711007c0c */ /* 0x000fe4000c781270 */
[----:B------:R-:W-:Y:S01]  /*3870*/  LEA.HI.X.SX32 R17, R15, R14, 0x1, P5 ;  /* 0x0000000e0f117211 */ /* 0x000fe200028f0eff */
[C---:B------:R-:W-:Y:S01]  /*3880*/  IMAD R15, R0.reuse, 0x2, R21 ;  /* 0x00000002000f7824 */ /* 0x040fe200078e0215 */
[----:B------:R-:W-:Y:S01]  /*3890*/  ISETP.LT.AND P5, PT, R13, UR7, !P0 ;  /* 0x000000070d007c0c */ /* 0x000fe2000c7a1270 */
[----:B0-----:R-:W-:Y:S02]  /*38a0*/  @P3 STG.E.U16 desc[UR14][R6.64], R8 ;  /* 0x0000000806003986 */ /* 0x001fe4000c10150e */
[C---:B------:R-:W-:Y:S01]  /*38b0*/  IMAD R13, R0.reuse, 0x2, R15 ;  /* 0x00000002000d7824 */ /* 0x040fe200078e020f */
[-C--:B-1----:R-:W-:Y:S01]  /*38c0*/  LEA R18, P3, R15, R12.reuse, 0x1 ;  /* 0x0000000c0f127211 */ /* 0x082fe200078608ff */
[----:B------:R0:W-:Y:S01]  /*38d0*/  @P1 STG.E.U16 desc[UR14][R16.64], R9 ;  /* 0x0000000910001986 */ /* 0x0001e2000c10150e */
[----:B------:R-:W-:Y:S01]  /*38e0*/  LEA R4, P1, R21, R12, 0x1 ;  /* 0x0000000c15047211 */ /* 0x000fe200078208ff */
[----:B------:R-:W-:Y:S01]  /*38f0*/  IMAD R23, R0, 0x2, R13 ;  /* 0x0000000200177824 */ /* 0x000fe200078e020d */
[----:B------:R-:W-:-:S02]  /*3900*/  LEA.HI.X.SX32 R19, R15, R14, 0x1, P3 ;  /* 0x0000000e0f137211 */ /* 0x000fc400018f0eff */
[----:B------:R-:W-:Y:S01]  /*3910*/  LEA.HI.X.SX32 R5, R21, R14, 0x1, P1 ;  /* 0x0000000e15057211 */ /* 0x000fe200008f0eff */
[C---:B------:R-:W-:Y:S01]  /*3920*/  IMAD R25, R0.reuse, 0x2, R23 ;  /* 0x0000000200197824 */ /* 0x040fe200078e0217 */
[----:B------:R-:W-:Y:S02]  /*3930*/  LEA R20, P6, R13, R12, 0x1 ;  /* 0x0000000c0d147211 */ /* 0x000fe400078c08ff */
[----:B------:R-:W-:Y:S01]  /*3940*/  ISETP.LT.AND P3, PT, R3, UR7, !P0 ;  /* 0x0000000703007c0c */ /* 0x000fe2000c761270 */
[----:B------:R1:W-:Y:S01]  /*3950*/  @P5 STG.E.U16 desc[UR14][R4.64], R10 ;  /* 0x0000000a04005986 */ /* 0x0003e2000c10150e */
[----:B------:R-:W-:Y:S01]  /*3960*/  LEA.HI.X.SX32 R21, R13, R14, 0x1, P6 ;  /* 0x0000000e0d157211 */ /* 0x000fe200030f0eff */
[----:B------:R-:W-:Y:S01]  /*3970*/  IMAD R13, R0, 0x2, R25 ;  /* 0x00000002000d7824 */ /* 0x000fe200078e0219 */
[-C--:B0-----:R-:W-:Y:S01]  /*3980*/  LEA R16, P1, R25, R12.reuse, 0x1 ;  /* 0x0000000c19107211 */ /* 0x081fe200078208ff */
[----:B------:R1:W-:Y:S01]  /*3990*/  @P4 STG.E.U16 desc[UR14][R18.64], R11 ;  /* 0x0000000b12004986 */ /* 0x0003e2000c10150e */
[----:B------:R-:W-:-:S02]  /*39a0*/  LEA R6, P6, R23, R12, 0x1 ;  /* 0x0000000c17067211 */ /* 0x000fc400078c08ff */
[-C--:B------:R-:W-:Y:S02]  /*39b0*/  LEA.HI.X.SX32 R17, R25, R14.reuse, 0x1, P1 ;  /* 0x0000000e19117211 */ /* 0x080fe400008f0eff */
[----:B------:R-:W-:Y:S02]  /*39c0*/  ISETP.LT.AND P1, PT, R2, UR7, !P0 ;  /* 0x0000000702007c0c */ /* 0x000fe4000c721270 */
[----:B------:R-:W-:Y:S02]  /*39d0*/  ISETP.LT.AND P0, PT, R38, UR7, !P0 ;  /* 0x0000000726007c0c */ /* 0x000fe4000c701270 */
[----:B------:R-:W-:Y:S02]  /*39e0*/  PRMT R8, R8, 0x7632, R8 ;  /* 0x0000763208087816 */ /* 0x000fe40000000008 */
[----:B------:R-:W-:Y:S02]  /*39f0*/  LEA.HI.X.SX32 R7, R23, R14, 0x1, P6 ;  /* 0x0000000e17077211 */ /* 0x000fe400030f0eff */
[----:B------:R-:W-:Y:S01]  /*3a00*/  PRMT R3, R9, 0x7632, R3 ;  /* 0x0000763209037816 */ /* 0x000fe20000000003 */
[----:B------:R1:W-:Y:S01]  /*3a10*/  @P3 STG.E.U16 desc[UR14][R20.64], R8 ;  /* 0x0000000814003986 */ /* 0x0003e2000c10150e */
[----:B------:R-:W-:-:S02]  /*3a20*/  PRMT R0, R10, 0x7632, R0 ;  /* 0x000076320a007816 */ /* 0x000fc40000000000 */
[C---:B------:R-:W-:Y:S01]  /*3a30*/  LEA R12, P6, R13.reuse, R12, 0x1 ;  /* 0x0000000c0d0c7211 */ /* 0x040fe200078c08ff */
[----:B------:R1:W-:Y:S03]  /*3a40*/  @P2 STG.E.U16 desc[UR14][R6.64], R3 ;  /* 0x0000000306002986 */ /* 0x0003e6000c10150e */
[----:B------:R-:W-:Y:S01]  /*3a50*/  LEA.HI.X.SX32 R13, R13, R14, 0x1, P6 ;  /* 0x0000000e0d0d7211 */ /* 0x000fe200030f0eff */
[----:B------:R1:W-:Y:S01]  /*3a60*/  @P1 STG.E.U16 desc[UR14][R16.64], R0 ;  /* 0x0000000010001986 */ /* 0x0003e2000c10150e */
[----:B------:R-:W-:Y:S07]  /*3a70*/  @!P0 EXIT ;  /* 0x000000000000894d */ /* 0x000fee0003800000 */
[----:B-1----:R-:W-:-:S05]  /*3a80*/  PRMT R6, R11, 0x7632, R6 ;  /* 0x000076320b067816 */ /* 0x002fca0000000006 */
[----:B------:R-:W-:Y:S01]  /*3a90*/  STG.E.U16 desc[UR14][R12.64], R6 ;  /* 0x000000060c007986 */ /* 0x000fe2000c10150e */
[----:B------:R-:W-:Y:S05]  /*3aa0*/  EXIT ;  /* 0x000000000000794d */ /* 0x000fea0003800000 */
.L_x_2:
[----:B------:R-:W-:-:S00]  /*3ab0*/  BRA `(.L_x_2) ;  /* 0xfffffffc00fc7947 */ /* 0x000fc0000383ffff */
[----:B------:R-:W-:-:S00]  /*3ac0*/  NOP ;  /* 0x0000000000007918 */ /* 0x000fc00000000000 */
        /* <DEDUP_REMOVED lines=11> */
.L_x_3:


//--------------------- .nv.shared.matmul_kernel  --------------------------
	.section	.nv.shared.matmul_kernel,"aw",@nobits
	.sectionflags	@""
	.align	16
	.zero		1024


//--------------------- .nv.shared.reserved.0     --------------------------
	.section	.nv.shared.reserved.0,"aw",@nobits
	.weak		__nv_reservedSMEM_offset_0_alias
	.size		__nv_reservedSMEM_offset_0_alias, 0, 0
	.other		__nv_reservedSMEM_offset_0_alias,@"STO_CUDA_RESERVED_SHARED STV_DEFAULT"
__nv_reservedSMEM_offset_0_alias:
	.zero		0


//--------------------- .nv.constant0.matmul_kernel --------------------------
	.section	.nv.constant0.matmul_kernel,"a",@progbits
	.sectionflags	@""
	.align	4
.nv.constant0.matmul_kernel:
	.zero		608


//--------------------- SYMBOLS --------------------------

	.type		.nv.reservedSmem.offset0,@object
	.size		.nv.reservedSmem.offset0,0x4
